//
// Generated by NVIDIA NVVM Compiler
//
// Compiler Build ID: CL-36424714
// Cuda compilation tools, release 13.0, V13.0.88
// Based on NVVM 20.0.0
//

.version 9.0
.target sm_100
.address_size 64

	// .globl	_Z27layernorm_gelu_fused_kernelPKfPfS0_S0_iiif
// _ZZ27layernorm_gelu_fused_kernelPKfPfS0_S0_iiifE9warp_sums has been demoted
// _ZZ37layernorm_gelu_fused_optimized_kernelPKfPfS0_S0_iiifE7s_gamma has been demoted
// _ZZ37layernorm_gelu_fused_optimized_kernelPKfPfS0_S0_iiifE6s_beta has been demoted
// _ZZ37layernorm_gelu_fused_optimized_kernelPKfPfS0_S0_iiifE6s_mean has been demoted
// _ZZ37layernorm_gelu_fused_optimized_kernelPKfPfS0_S0_iiifE9s_inv_std has been demoted
// _ZZ37layernorm_gelu_fused_optimized_kernelPKfPfS0_S0_iiifE9warp_sums has been demoted

.visible .entry _Z27layernorm_gelu_fused_kernelPKfPfS0_S0_iiif(
	.param .u64 .ptr .align 1 _Z27layernorm_gelu_fused_kernelPKfPfS0_S0_iiif_param_0,
	.param .u64 .ptr .align 1 _Z27layernorm_gelu_fused_kernelPKfPfS0_S0_iiif_param_1,
	.param .u64 .ptr .align 1 _Z27layernorm_gelu_fused_kernelPKfPfS0_S0_iiif_param_2,
	.param .u64 .ptr .align 1 _Z27layernorm_gelu_fused_kernelPKfPfS0_S0_iiif_param_3,
	.param .u32 _Z27layernorm_gelu_fused_kernelPKfPfS0_S0_iiif_param_4,
	.param .u32 _Z27layernorm_gelu_fused_kernelPKfPfS0_S0_iiif_param_5,
	.param .u32 _Z27layernorm_gelu_fused_kernelPKfPfS0_S0_iiif_param_6,
	.param .f32 _Z27layernorm_gelu_fused_kernelPKfPfS0_S0_iiif_param_7
)
{
	.reg .pred 	%p<36>;
	.reg .b32 	%r<57>;
	.reg .b32 	%f<87>;
	.reg .b64 	%rd<16>;
	// demoted variable
	.shared .align 4 .b8 _ZZ27layernorm_gelu_fused_kernelPKfPfS0_S0_iiifE9warp_sums[32];
	ld.param.u64 	%rd1, [_Z27layernorm_gelu_fused_kernelPKfPfS0_S0_iiif_param_0];
	ld.param.u64 	%rd2, [_Z27layernorm_gelu_fused_kernelPKfPfS0_S0_iiif_param_1];
	ld.param.u64 	%rd3, [_Z27layernorm_gelu_fused_kernelPKfPfS0_S0_iiif_param_2];
	ld.param.u64 	%rd4, [_Z27layernorm_gelu_fused_kernelPKfPfS0_S0_iiif_param_3];
	ld.param.u32 	%r10, [_Z27layernorm_gelu_fused_kernelPKfPfS0_S0_iiif_param_4];
	ld.param.u32 	%r8, [_Z27layernorm_gelu_fused_kernelPKfPfS0_S0_iiif_param_5];
	ld.param.u32 	%r9, [_Z27layernorm_gelu_fused_kernelPKfPfS0_S0_iiif_param_6];
	ld.param.f32 	%f11, [_Z27layernorm_gelu_fused_kernelPKfPfS0_S0_iiif_param_7];
	mov.u32 	%r1, %ctaid.y;
	mov.u32 	%r2, %ctaid.x;
	mov.u32 	%r3, %tid.x;
	setp.ge.s32 	%p1, %r1, %r10;
	setp.ge.s32 	%p2, %r2, %r8;
	or.pred  	%p3, %p1, %p2;
	setp.ge.s32 	%p4, %r3, %r9;
	or.pred  	%p5, %p3, %p4;
	@%p5 bra 	$L__BB0_16;
	cvta.to.global.u64 	%rd5, %rd1;
	mad.lo.s32 	%r11, %r8, %r1, %r2;
	mad.lo.s32 	%r4, %r11, %r9, %r3;
	mul.wide.u32 	%rd6, %r4, 4;
	add.s64 	%rd7, %rd5, %rd6;
	ld.global.f32 	%f1, [%rd7];
	mov.b32 	%r12, %f1;
	shfl.sync.down.b32	%r13|%p6, %r12, 16, 31, -1;
	mov.b32 	%f12, %r13;
	add.f32 	%f13, %f1, %f12;
	mov.b32 	%r14, %f13;
	shfl.sync.down.b32	%r15|%p7, %r14, 8, 31, -1;
	mov.b32 	%f14, %r15;
	add.f32 	%f15, %f13, %f14;
	mov.b32 	%r16, %f15;
	shfl.sync.down.b32	%r17|%p8, %r16, 4, 31, -1;
	mov.b32 	%f16, %r17;
	add.f32 	%f17, %f15, %f16;
	mov.b32 	%r18, %f17;
	shfl.sync.down.b32	%r19|%p9, %r18, 2, 31, -1;
	mov.b32 	%f18, %r19;
	add.f32 	%f19, %f17, %f18;
	mov.b32 	%r20, %f19;
	shfl.sync.down.b32	%r21|%p10, %r20, 1, 31, -1;
	mov.b32 	%f20, %r21;
	add.f32 	%f2, %f19, %f20;
	and.b32  	%r5, %r3, 31;
	setp.ne.s32 	%p11, %r5, 0;
	shr.u32 	%r22, %r3, 3;
	and.b32  	%r23, %r22, 124;
	mov.u32 	%r24, _ZZ27layernorm_gelu_fused_kernelPKfPfS0_S0_iiifE9warp_sums;
	add.s32 	%r6, %r24, %r23;
	@%p11 bra 	$L__BB0_3;
	st.shared.f32 	[%r6], %f2;
$L__BB0_3:
	bar.sync 	0;
	setp.gt.u32 	%p12, %r3, 31;
	shl.b32 	%r25, %r5, 2;
	add.s32 	%r7, %r24, %r25;
	@%p12 bra 	$L__BB0_8;
	setp.gt.u32 	%p13, %r5, 7;
	mov.f32 	%f85, 0f00000000;
	@%p13 bra 	$L__BB0_6;
	ld.shared.f32 	%f85, [%r7];
$L__BB0_6:
	setp.ne.s32 	%p14, %r5, 0;
	mov.b32 	%r27, %f85;
	shfl.sync.down.b32	%r28|%p15, %r27, 16, 31, -1;
	mov.b32 	%f22, %r28;
	add.f32 	%f23, %f85, %f22;
	mov.b32 	%r29, %f23;
	shfl.sync.down.b32	%r30|%p16, %r29, 8, 31, -1;
	mov.b32 	%f24, %r30;
	add.f32 	%f25, %f23, %f24;
	mov.b32 	%r31, %f25;
	shfl.sync.down.b32	%r32|%p17, %r31, 4, 31, -1;
	mov.b32 	%f26, %r32;
	add.f32 	%f27, %f25, %f26;
	mov.b32 	%r33, %f27;
	shfl.sync.down.b32	%r34|%p18, %r33, 2, 31, -1;
	mov.b32 	%f28, %r34;
	add.f32 	%f29, %f27, %f28;
	mov.b32 	%r35, %f29;
	shfl.sync.down.b32	%r36|%p19, %r35, 1, 31, -1;
	mov.b32 	%f30, %r36;
	add.f32 	%f5, %f29, %f30;
	@%p14 bra 	$L__BB0_8;
	cvt.rn.f32.u32 	%f31, %r9;
	div.rn.f32 	%f32, %f5, %f31;
	st.shared.f32 	[_ZZ27layernorm_gelu_fused_kernelPKfPfS0_S0_iiifE9warp_sums], %f32;
$L__BB0_8:
	setp.ne.s32 	%p20, %r5, 0;
	bar.sync 	0;
	ld.shared.f32 	%f33, [_ZZ27layernorm_gelu_fused_kernelPKfPfS0_S0_iiifE9warp_sums];
	sub.f32 	%f6, %f1, %f33;
	mul.f32 	%f34, %f6, %f6;
	mov.b32 	%r37, %f34;
	shfl.sync.down.b32	%r38|%p21, %r37, 16, 31, -1;
	mov.b32 	%f35, %r38;
	add.f32 	%f36, %f34, %f35;
	mov.b32 	%r39, %f36;
	shfl.sync.down.b32	%r40|%p22, %r39, 8, 31, -1;
	mov.b32 	%f37, %r40;
	add.f32 	%f38, %f36, %f37;
	mov.b32 	%r41, %f38;
	shfl.sync.down.b32	%r42|%p23, %r41, 4, 31, -1;
	mov.b32 	%f39, %r42;
	add.f32 	%f40, %f38, %f39;
	mov.b32 	%r43, %f40;
	shfl.sync.down.b32	%r44|%p24, %r43, 2, 31, -1;
	mov.b32 	%f41, %r44;
	add.f32 	%f42, %f40, %f41;
	mov.b32 	%r45, %f42;
	shfl.sync.down.b32	%r46|%p25, %r45, 1, 31, -1;
	mov.b32 	%f43, %r46;
	add.f32 	%f7, %f42, %f43;
	@%p20 bra 	$L__BB0_10;
	st.shared.f32 	[%r6], %f7;
$L__BB0_10:
	setp.gt.u32 	%p26, %r3, 31;
	bar.sync 	0;
	@%p26 bra 	$L__BB0_15;
	setp.gt.u32 	%p27, %r5, 7;
	mov.f32 	%f86, 0f00000000;
	@%p27 bra 	$L__BB0_13;
	ld.shared.f32 	%f86, [%r7];
$L__BB0_13:
	setp.ne.s32 	%p28, %r5, 0;
	mov.b32 	%r47, %f86;
	shfl.sync.down.b32	%r48|%p29, %r47, 16, 31, -1;
	mov.b32 	%f45, %r48;
	add.f32 	%f46, %f86, %f45;
	mov.b32 	%r49, %f46;
	shfl.sync.down.b32	%r50|%p30, %r49, 8, 31, -1;
	mov.b32 	%f47, %r50;
	add.f32 	%f48, %f46, %f47;
	mov.b32 	%r51, %f48;
	shfl.sync.down.b32	%r52|%p31, %r51, 4, 31, -1;
	mov.b32 	%f49, %r52;
	add.f32 	%f50, %f48, %f49;
	mov.b32 	%r53, %f50;
	shfl.sync.down.b32	%r54|%p32, %r53, 2, 31, -1;
	mov.b32 	%f51, %r54;
	add.f32 	%f52, %f50, %f51;
	mov.b32 	%r55, %f52;
	shfl.sync.down.b32	%r56|%p33, %r55, 1, 31, -1;
	mov.b32 	%f53, %r56;
	add.f32 	%f10, %f52, %f53;
	@%p28 bra 	$L__BB0_15;
	cvt.rn.f32.u32 	%f54, %r9;
	div.rn.f32 	%f55, %f10, %f54;
	add.f32 	%f56, %f11, %f55;
	rsqrt.approx.f32 	%f57, %f56;
	st.shared.f32 	[_ZZ27layernorm_gelu_fused_kernelPKfPfS0_S0_iiifE9warp_sums], %f57;
$L__BB0_15:
	bar.sync 	0;
	ld.shared.f32 	%f58, [_ZZ27layernorm_gelu_fused_kernelPKfPfS0_S0_iiifE9warp_sums];
	mul.f32 	%f59, %f6, %f58;
	cvta.to.global.u64 	%rd8, %rd3;
	mul.wide.u32 	%rd9, %r3, 4;
	add.s64 	%rd10, %rd8, %rd9;
	ld.global.f32 	%f60, [%rd10];
	cvta.to.global.u64 	%rd11, %rd4;
	add.s64 	%rd12, %rd11, %rd9;
	ld.global.f32 	%f61, [%rd12];
	fma.rn.f32 	%f62, %f60, %f59, %f61;
	mul.f32 	%f63, %f62, %f62;
	mul.f32 	%f64, %f62, %f63;
	fma.rn.f32 	%f65, %f64, 0f3D372713, %f62;
	mul.f32 	%f66, %f65, 0f3F4C422A;
	mul.f32 	%f67, %f62, 0f3F000000;
	abs.f32 	%f68, %f66;
	mul.f32 	%f69, %f68, 0f4038AA3B;
	ex2.approx.ftz.f32 	%f70, %f69;
	add.f32 	%f71, %f70, 0f3F800000;
	rcp.approx.ftz.f32 	%f72, %f71;
	fma.rn.f32 	%f73, %f72, 0fC0000000, 0f3F800000;
	setp.ge.f32 	%p34, %f68, 0f41102CB4;
	selp.f32 	%f74, 0f3F800000, %f73, %p34;
	copysign.f32 	%f75, %f66, %f74;
	mul.f32 	%f76, %f66, %f66;
	fma.rn.f32 	%f77, %f76, 0f3C80F082, 0fBD563CAE;
	fma.rn.f32 	%f78, %f77, %f76, 0f3E085941;
	fma.rn.f32 	%f79, %f78, %f76, 0fBEAAA9ED;
	fma.rn.f32 	%f80, %f79, %f76, 0f00000000;
	fma.rn.f32 	%f81, %f80, %f66, %f66;
	setp.ge.f32 	%p35, %f68, 0f3F19999A;
	selp.f32 	%f82, %f75, %f81, %p35;
	add.f32 	%f83, %f82, 0f3F800000;
	mul.f32 	%f84, %f67, %f83;
	cvta.to.global.u64 	%rd13, %rd2;
	add.s64 	%rd15, %rd13, %rd6;
	st.global.f32 	[%rd15], %f84;
$L__BB0_16:
	ret;

}
	// .globl	_Z37layernorm_gelu_fused_optimized_kernelPKfPfS0_S0_iiif
.visible .entry _Z37layernorm_gelu_fused_optimized_kernelPKfPfS0_S0_iiif(
	.param .u64 .ptr .align 1 _Z37layernorm_gelu_fused_optimized_kernelPKfPfS0_S0_iiif_param_0,
	.param .u64 .ptr .align 1 _Z37layernorm_gelu_fused_optimized_kernelPKfPfS0_S0_iiif_param_1,
	.param .u64 .ptr .align 1 _Z37layernorm_gelu_fused_optimized_kernelPKfPfS0_S0_iiif_param_2,
	.param .u64 .ptr .align 1 _Z37layernorm_gelu_fused_optimized_kernelPKfPfS0_S0_iiif_param_3,
	.param .u32 _Z37layernorm_gelu_fused_optimized_kernelPKfPfS0_S0_iiif_param_4,
	.param .u32 _Z37layernorm_gelu_fused_optimized_kernelPKfPfS0_S0_iiif_param_5,
	.param .u32 _Z37layernorm_gelu_fused_optimized_kernelPKfPfS0_S0_iiif_param_6,
	.param .f32 _Z37layernorm_gelu_fused_optimized_kernelPKfPfS0_S0_iiif_param_7
)
{
	.reg .pred 	%p<37>;
	.reg .b32 	%r<62>;
	.reg .b32 	%f<89>;
	.reg .b64 	%rd<16>;
	// demoted variable
	.shared .align 4 .b8 _ZZ37layernorm_gelu_fused_optimized_kernelPKfPfS0_S0_iiifE7s_gamma[1024];
	// demoted variable
	.shared .align 4 .b8 _ZZ37layernorm_gelu_fused_optimized_kernelPKfPfS0_S0_iiifE6s_beta[1024];
	// demoted variable
	.shared .align 4 .f32 _ZZ37layernorm_gelu_fused_optimized_kernelPKfPfS0_S0_iiifE6s_mean;
	// demoted variable
	.shared .align 4 .f32 _ZZ37layernorm_gelu_fused_optimized_kernelPKfPfS0_S0_iiifE9s_inv_std;
	// demoted variable
	.shared .align 4 .b8 _ZZ37layernorm_gelu_fused_optimized_kernelPKfPfS0_S0_iiifE9warp_sums[32];
	ld.param.u64 	%rd1, [_Z37layernorm_gelu_fused_optimized_kernelPKfPfS0_S0_iiif_param_0];
	ld.param.u64 	%rd2, [_Z37layernorm_gelu_fused_optimized_kernelPKfPfS0_S0_iiif_param_1];
	ld.param.u64 	%rd3, [_Z37layernorm_gelu_fused_optimized_kernelPKfPfS0_S0_iiif_param_2];
	ld.param.u64 	%rd4, [_Z37layernorm_gelu_fused_optimized_kernelPKfPfS0_S0_iiif_param_3];
	ld.param.u32 	%r10, [_Z37layernorm_gelu_fused_optimized_kernelPKfPfS0_S0_iiif_param_4];
	ld.param.u32 	%r11, [_Z37layernorm_gelu_fused_optimized_kernelPKfPfS0_S0_iiif_param_5];
	ld.param.u32 	%r12, [_Z37layernorm_gelu_fused_optimized_kernelPKfPfS0_S0_iiif_param_6];
	ld.param.f32 	%f11, [_Z37layernorm_gelu_fused_optimized_kernelPKfPfS0_S0_iiif_param_7];
	mov.u32 	%r1, %tid.x;
	setp.ge.u32 	%p1, %r1, %r12;
	shl.b32 	%r13, %r1, 2;
	mov.u32 	%r14, _ZZ37layernorm_gelu_fused_optimized_kernelPKfPfS0_S0_iiifE7s_gamma;
	add.s32 	%r2, %r14, %r13;
	mov.u32 	%r15, _ZZ37layernorm_gelu_fused_optimized_kernelPKfPfS0_S0_iiifE6s_beta;
	add.s32 	%r3, %r15, %r13;
	@%p1 bra 	$L__BB1_2;
	cvta.to.global.u64 	%rd5, %rd3;
	cvta.to.global.u64 	%rd6, %rd4;
	mul.wide.u32 	%rd7, %r1, 4;
	add.s64 	%rd8, %rd5, %rd7;
	ld.global.f32 	%f12, [%rd8];
	st.shared.f32 	[%r2], %f12;
	add.s64 	%rd9, %rd6, %rd7;
	ld.global.f32 	%f13, [%rd9];
	st.shared.f32 	[%r3], %f13;
$L__BB1_2:
	bar.sync 	0;
	mov.u32 	%r4, %ctaid.y;
	mov.u32 	%r5, %ctaid.x;
	setp.ge.s32 	%p2, %r4, %r10;
	setp.ge.s32 	%p3, %r5, %r11;
	or.pred  	%p4, %p2, %p3;
	setp.ge.s32 	%p5, %r1, %r12;
	or.pred  	%p6, %p4, %p5;
	@%p6 bra 	$L__BB1_18;
	mad.lo.s32 	%r16, %r11, %r4, %r5;
	mad.lo.s32 	%r6, %r16, %r12, %r1;
	cvta.to.global.u64 	%rd10, %rd1;
	mul.wide.u32 	%rd11, %r6, 4;
	add.s64 	%rd12, %rd10, %rd11;
	ld.global.f32 	%f1, [%rd12];
	mov.b32 	%r17, %f1;
	shfl.sync.down.b32	%r18|%p7, %r17, 16, 31, -1;
	mov.b32 	%f14, %r18;
	add.f32 	%f15, %f1, %f14;
	mov.b32 	%r19, %f15;
	shfl.sync.down.b32	%r20|%p8, %r19, 8, 31, -1;
	mov.b32 	%f16, %r20;
	add.f32 	%f17, %f15, %f16;
	mov.b32 	%r21, %f17;
	shfl.sync.down.b32	%r22|%p9, %r21, 4, 31, -1;
	mov.b32 	%f18, %r22;
	add.f32 	%f19, %f17, %f18;
	mov.b32 	%r23, %f19;
	shfl.sync.down.b32	%r24|%p10, %r23, 2, 31, -1;
	mov.b32 	%f20, %r24;
	add.f32 	%f21, %f19, %f20;
	mov.b32 	%r25, %f21;
	shfl.sync.down.b32	%r26|%p11, %r25, 1, 31, -1;
	mov.b32 	%f22, %r26;
	add.f32 	%f2, %f21, %f22;
	and.b32  	%r7, %r1, 31;
	setp.ne.s32 	%p12, %r7, 0;
	shr.u32 	%r27, %r1, 3;
	and.b32  	%r28, %r27, 124;
	mov.u32 	%r29, _ZZ37layernorm_gelu_fused_optimized_kernelPKfPfS0_S0_iiifE9warp_sums;
	add.s32 	%r8, %r29, %r28;
	@%p12 bra 	$L__BB1_5;
	st.shared.f32 	[%r8], %f2;
$L__BB1_5:
	bar.sync 	0;
	setp.gt.u32 	%p13, %r1, 31;
	shl.b32 	%r30, %r7, 2;
	add.s32 	%r9, %r29, %r30;
	@%p13 bra 	$L__BB1_10;
	setp.gt.u32 	%p14, %r7, 7;
	mov.f32 	%f87, 0f00000000;
	@%p14 bra 	$L__BB1_8;
	ld.shared.f32 	%f87, [%r9];
$L__BB1_8:
	setp.ne.s32 	%p15, %r7, 0;
	mov.b32 	%r32, %f87;
	shfl.sync.down.b32	%r33|%p16, %r32, 16, 31, -1;
	mov.b32 	%f24, %r33;
	add.f32 	%f25, %f87, %f24;
	mov.b32 	%r34, %f25;
	shfl.sync.down.b32	%r35|%p17, %r34, 8, 31, -1;
	mov.b32 	%f26, %r35;
	add.f32 	%f27, %f25, %f26;
	mov.b32 	%r36, %f27;
	shfl.sync.down.b32	%r37|%p18, %r36, 4, 31, -1;
	mov.b32 	%f28, %r37;
	add.f32 	%f29, %f27, %f28;
	mov.b32 	%r38, %f29;
	shfl.sync.down.b32	%r39|%p19, %r38, 2, 31, -1;
	mov.b32 	%f30, %r39;
	add.f32 	%f31, %f29, %f30;
	mov.b32 	%r40, %f31;
	shfl.sync.down.b32	%r41|%p20, %r40, 1, 31, -1;
	mov.b32 	%f32, %r41;
	add.f32 	%f5, %f31, %f32;
	@%p15 bra 	$L__BB1_10;
	cvt.rn.f32.u32 	%f33, %r12;
	div.rn.f32 	%f34, %f5, %f33;
	st.shared.f32 	[_ZZ37layernorm_gelu_fused_optimized_kernelPKfPfS0_S0_iiifE6s_mean], %f34;
$L__BB1_10:
	setp.ne.s32 	%p21, %r7, 0;
	bar.sync 	0;
	ld.shared.f32 	%f35, [_ZZ37layernorm_gelu_fused_optimized_kernelPKfPfS0_S0_iiifE6s_mean];
	sub.f32 	%f6, %f1, %f35;
	mul.f32 	%f36, %f6, %f6;
	mov.b32 	%r42, %f36;
	shfl.sync.down.b32	%r43|%p22, %r42, 16, 31, -1;
	mov.b32 	%f37, %r43;
	add.f32 	%f38, %f36, %f37;
	mov.b32 	%r44, %f38;
	shfl.sync.down.b32	%r45|%p23, %r44, 8, 31, -1;
	mov.b32 	%f39, %r45;
	add.f32 	%f40, %f38, %f39;
	mov.b32 	%r46, %f40;
	shfl.sync.down.b32	%r47|%p24, %r46, 4, 31, -1;
	mov.b32 	%f41, %r47;
	add.f32 	%f42, %f40, %f41;
	mov.b32 	%r48, %f42;
	shfl.sync.down.b32	%r49|%p25, %r48, 2, 31, -1;
	mov.b32 	%f43, %r49;
	add.f32 	%f44, %f42, %f43;
	mov.b32 	%r50, %f44;
	shfl.sync.down.b32	%r51|%p26, %r50, 1, 31, -1;
	mov.b32 	%f45, %r51;
	add.f32 	%f7, %f44, %f45;
	@%p21 bra 	$L__BB1_12;
	st.shared.f32 	[%r8], %f7;
$L__BB1_12:
	setp.gt.u32 	%p27, %r1, 31;
	bar.sync 	0;
	@%p27 bra 	$L__BB1_17;
	setp.gt.u32 	%p28, %r7, 7;
	mov.f32 	%f88, 0f00000000;
	@%p28 bra 	$L__BB1_15;
	ld.shared.f32 	%f88, [%r9];
$L__BB1_15:
	setp.ne.s32 	%p29, %r7, 0;
	mov.b32 	%r52, %f88;
	shfl.sync.down.b32	%r53|%p30, %r52, 16, 31, -1;
	mov.b32 	%f47, %r53;
	add.f32 	%f48, %f88, %f47;
	mov.b32 	%r54, %f48;
	shfl.sync.down.b32	%r55|%p31, %r54, 8, 31, -1;
	mov.b32 	%f49, %r55;
	add.f32 	%f50, %f48, %f49;
	mov.b32 	%r56, %f50;
	shfl.sync.down.b32	%r57|%p32, %r56, 4, 31, -1;
	mov.b32 	%f51, %r57;
	add.f32 	%f52, %f50, %f51;
	mov.b32 	%r58, %f52;
	shfl.sync.down.b32	%r59|%p33, %r58, 2, 31, -1;
	mov.b32 	%f53, %r59;
	add.f32 	%f54, %f52, %f53;
	mov.b32 	%r60, %f54;
	shfl.sync.down.b32	%r61|%p34, %r60, 1, 31, -1;
	mov.b32 	%f55, %r61;
	add.f32 	%f10, %f54, %f55;
	@%p29 bra 	$L__BB1_17;
	cvt.rn.f32.u32 	%f56, %r12;
	div.rn.f32 	%f57, %f10, %f56;
	add.f32 	%f58, %f11, %f57;
	rsqrt.approx.f32 	%f59, %f58;
	st.shared.f32 	[_ZZ37layernorm_gelu_fused_optimized_kernelPKfPfS0_S0_iiifE9s_inv_std], %f59;
$L__BB1_17:
	bar.sync 	0;
	ld.shared.f32 	%f60, [_ZZ37layernorm_gelu_fused_optimized_kernelPKfPfS0_S0_iiifE9s_inv_std];
	mul.f32 	%f61, %f6, %f60;
	ld.shared.f32 	%f62, [%r2];
	ld.shared.f32 	%f63, [%r3];
	fma.rn.f32 	%f64, %f62, %f61, %f63;
	mul.f32 	%f65, %f64, %f64;
	mul.f32 	%f66, %f64, %f65;
	fma.rn.f32 	%f67, %f66, 0f3D372713, %f64;
	mul.f32 	%f68, %f67, 0f3F4C422A;
	mul.f32 	%f69, %f64, 0f3F000000;
	abs.f32 	%f70, %f68;
	mul.f32 	%f71, %f70, 0f4038AA3B;
	ex2.approx.ftz.f32 	%f72, %f71;
	add.f32 	%f73, %f72, 0f3F800000;
	rcp.approx.ftz.f32 	%f74, %f73;
	fma.rn.f32 	%f75, %f74, 0fC0000000, 0f3F800000;
	setp.ge.f32 	%p35, %f70, 0f41102CB4;
	selp.f32 	%f76, 0f3F800000, %f75, %p35;
	copysign.f32 	%f77, %f68, %f76;
	mul.f32 	%f78, %f68, %f68;
	fma.rn.f32 	%f79, %f78, 0f3C80F082, 0fBD563CAE;
	fma.rn.f32 	%f80, %f79, %f78, 0f3E085941;
	fma.rn.f32 	%f81, %f80, %f78, 0fBEAAA9ED;
	fma.rn.f32 	%f82, %f81, %f78, 0f00000000;
	fma.rn.f32 	%f83, %f82, %f68, %f68;
	setp.ge.f32 	%p36, %f70, 0f3F19999A;
	selp.f32 	%f84, %f77, %f83, %p36;
	add.f32 	%f85, %f84, 0f3F800000;
	mul.f32 	%f86, %f69, %f85;
	cvta.to.global.u64 	%rd13, %rd2;
	add.s64 	%rd15, %rd13, %rd11;
	st.global.f32 	[%rd15], %f86;
$L__BB1_18:
	ret;

}


// ===== COMPILED SASS (sm_100) =====

	.target	sm_100

	.elftype	@"ET_EXEC"


//--------------------- .note.nv.tkinfo           --------------------------
	.section	.note.nv.tkinfo,"",@"SHT_NOTE"
	.sectionflags	@"SHF_NOTE_NV_TKINFO"
	.tkinfo
        /*0018*/ 	.word	0x00000002
        /*0030*/ 	.string	""
        /*0030*/ 	.string	"ptxas"
        /*0030*/ 	.string	"Cuda compilation tools, release 13.0, V13.0.88"
        /*0030*/ 	.string	"Build cuda_13.0.r13.0/compiler.36424714_0"
        /*0030*/ 	.string	"-arch sm_100 -m 64 "



//--------------------- .note.nv.cuinfo           --------------------------
	.section	.note.nv.cuinfo,"",@"SHT_NOTE"
	.sectionflags	@"SHF_NOTE_NV_CUINFO"
        /*0018*/ 	.short	0x0002
        /*001a*/ 	.short	0x0064
        /*001c*/ 	.short	0x0082
	.zero		2


//--------------------- .nv.info                  --------------------------
	.section	.nv.info,"",@"SHT_CUDA_INFO"
	.align	4


	//----- nvinfo : EIATTR_REGCOUNT
	.align		4
        /*0000*/ 	.byte	0x04, 0x2f
        /*0002*/ 	.short	(.L_1 - .L_0)
	.align		4
.L_0:
        /*0004*/ 	.word	index@(_Z27layernorm_gelu_fused_kernelPKfPfS0_S0_iiif)
        /*0008*/ 	.word	0x00000014


	//----- nvinfo : EIATTR_FRAME_SIZE
	.align		4
.L_1:
        /*000c*/ 	.byte	0x04, 0x11
        /*000e*/ 	.short	(.L_3 - .L_2)
	.align		4
.L_2:
        /*0010*/ 	.word	index@($__internal_1_$__cuda_sm3x_div_rn_noftz_f32_slowpath)
        /*0014*/ 	.word	0x00000000


	//----- nvinfo : EIATTR_FRAME_SIZE
	.align		4
.L_3:
        /*0018*/ 	.byte	0x04, 0x11
        /*001a*/ 	.short	(.L_5 - .L_4)
	.align		4
.L_4:
        /*001c*/ 	.word	index@(_Z27layernorm_gelu_fused_kernelPKfPfS0_S0_iiif)
        /*0020*/ 	.word	0x00000000


	//----- nvinfo : EIATTR_REGCOUNT
	.align		4
.L_5:
        /*0024*/ 	.byte	0x04, 0x2f
        /*0026*/ 	.short	(.L_7 - .L_6)
	.align		4
.L_6:
        /*0028*/ 	.word	index@(_Z37layernorm_gelu_fused_optimized_kernelPKfPfS0_S0_iiif)
        /*002c*/ 	.word	0x00000016


	//----- nvinfo : EIATTR_FRAME_SIZE
	.align		4
.L_7:
        /*0030*/ 	.byte	0x04, 0x11
        /*0032*/ 	.short	(.L_9 - .L_8)
	.align		4
.L_8:
        /*0034*/ 	.word	index@($__internal_0_$__cuda_sm3x_div_rn_noftz_f32_slowpath)
        /*0038*/ 	.word	0x00000000


	//----- nvinfo : EIATTR_FRAME_SIZE
	.align		4
.L_9:
        /*003c*/ 	.byte	0x04, 0x11
        /*003e*/ 	.short	(.L_11 - .L_10)
	.align		4
.L_10:
        /*0040*/ 	.word	index@(_Z37layernorm_gelu_fused_optimized_kernelPKfPfS0_S0_iiif)
        /*0044*/ 	.word	0x00000000


	//----- nvinfo : EIATTR_MIN_STACK_SIZE
	.align		4
.L_11:
        /*0048*/ 	.byte	0x04, 0x12
        /*004a*/ 	.short	(.L_13 - .L_12)
	.align		4
.L_12:
        /*004c*/ 	.word	index@(_Z37layernorm_gelu_fused_optimized_kernelPKfPfS0_S0_iiif)
        /*0050*/ 	.word	0x00000000


	//----- nvinfo : EIATTR_MIN_STACK_SIZE
	.align		4
.L_13:
        /*0054*/ 	.byte	0x04, 0x12
        /*0056*/ 	.short	(.L_15 - .L_14)
	.align		4
.L_14:
        /*0058*/ 	.word	index@(_Z27layernorm_gelu_fused_kernelPKfPfS0_S0_iiif)
        /*005c*/ 	.word	0x00000000
.L_15:


//--------------------- .nv.compat                --------------------------
	.section	.nv.compat,"",@"SHT_CUDA_COMPAT_INFO"
	.align	4
        /*0000*/ 	.byte	0x02, 0x09, 0x00, 0x00, 0x02, 0x02, 0x01, 0x00, 0x02, 0x05, 0x05, 0x00, 0x03, 0x07, 0x01, 0x01
        /*0010*/ 	.byte	0x02, 0x03, 0x00, 0x00, 0x02, 0x06, 0x01, 0x00, 0x04, 0x0b, 0x08, 0x00, 0x01, 0x00, 0x00, 0x00
        /*0020*/ 	.byte	0x00, 0x00, 0x00, 0x00


//--------------------- .nv.info._Z37layernorm_gelu_fused_optimized_kernelPKfPfS0_S0_iiif --------------------------
	.section	.nv.info._Z37layernorm_gelu_fused_optimized_kernelPKfPfS0_S0_iiif,"",@"SHT_CUDA_INFO"
	.sectionflags	@""
	.align	4


	//----- nvinfo : EIATTR_CUDA_API_VERSION
	.align		4
        /*0000*/ 	.byte	0x04, 0x37
        /*0002*/ 	.short	(.L_17 - .L_16)
.L_16:
        /*0004*/ 	.word	0x00000082


	//----- nvinfo : EIATTR_KPARAM_INFO
	.align		4
.L_17:
        /*0008*/ 	.byte	0x04, 0x17
        /*000a*/ 	.short	(.L_19 - .L_18)
.L_18:
        /*000c*/ 	.word	0x00000000
        /*0010*/ 	.short	0x0007
        /*0012*/ 	.short	0x002c
        /*0014*/ 	.byte	0x00, 0xf0, 0x11, 0x00


	//----- nvinfo : EIATTR_KPARAM_INFO
	.align		4
.L_19:
        /*0018*/ 	.byte	0x04, 0x17
        /*001a*/ 	.short	(.L_21 - .L_20)
.L_20:
        /*001c*/ 	.word	0x00000000
        /*0020*/ 	.short	0x0006
        /*0022*/ 	.short	0x0028
        /*0024*/ 	.byte	0x00, 0xf0, 0x11, 0x00


	//----- nvinfo : EIATTR_KPARAM_INFO
	.align		4
.L_21:
        /*0028*/ 	.byte	0x04, 0x17
        /*002a*/ 	.short	(.L_23 - .L_22)
.L_22:
        /*002c*/ 	.word	0x00000000
        /*0030*/ 	.short	0x0005
        /*0032*/ 	.short	0x0024
        /*0034*/ 	.byte	0x00, 0xf0, 0x11, 0x00


	//----- nvinfo : EIATTR_KPARAM_INFO
	.align		4
.L_23:
        /*0038*/ 	.byte	0x04, 0x17
        /*003a*/ 	.short	(.L_25 - .L_24)
.L_24:
        /*003c*/ 	.word	0x00000000
        /*0040*/ 	.short	0x0004
        /*0042*/ 	.short	0x0020
        /*0044*/ 	.byte	0x00, 0xf0, 0x11, 0x00


	//----- nvinfo : EIATTR_KPARAM_INFO
	.align		4
.L_25:
        /*0048*/ 	.byte	0x04, 0x17
        /*004a*/ 	.short	(.L_27 - .L_26)
.L_26:
        /*004c*/ 	.word	0x00000000
        /*0050*/ 	.short	0x0003
        /*0052*/ 	.short	0x0018
        /*0054*/ 	.byte	0x00, 0xf5, 0x21, 0x00


	//----- nvinfo : EIATTR_KPARAM_INFO
	.align		4
.L_27:
        /*0058*/ 	.byte	0x04, 0x17
        /*005a*/ 	.short	(.L_29 - .L_28)
.L_28:
        /*005c*/ 	.word	0x00000000
        /*0060*/ 	.short	0x0002
        /*0062*/ 	.short	0x0010
        /*0064*/ 	.byte	0x00, 0xf5, 0x21, 0x00


	//----- nvinfo : EIATTR_KPARAM_INFO
	.align		4
.L_29:
        /*0068*/ 	.byte	0x04, 0x17
        /*006a*/ 	.short	(.L_31 - .L_30)
.L_30:
        /*006c*/ 	.word	0x00000000
        /*0070*/ 	.short	0x0001
        /*0072*/ 	.short	0x0008
        /*0074*/ 	.byte	0x00, 0xf5, 0x21, 0x00


	//----- nvinfo : EIATTR_KPARAM_INFO
	.align		4
.L_31:
        /*0078*/ 	.byte	0x04, 0x17
        /*007a*/ 	.short	(.L_33 - .L_32)
.L_32:
        /*007c*/ 	.word	0x00000000
        /*0080*/ 	.short	0x0000
        /*0082*/ 	.short	0x0000
        /*0084*/ 	.byte	0x00, 0xf5, 0x21, 0x00


	//----- nvinfo : EIATTR_SPARSE_MMA_MASK
	.align		4
.L_33:
        /*0088*/ 	.byte	0x03, 0x50
        /*008a*/ 	.short	0x0000


	//----- nvinfo : EIATTR_MAXREG_COUNT
	.align		4
        /*008c*/ 	.byte	0x03, 0x1b
        /*008e*/ 	.short	0x00ff


	//----- nvinfo : EIATTR_NUM_BARRIERS
	.align		4
        /*0090*/ 	.byte	0x02, 0x4c
        /*0092*/ 	.byte	0x01
	.zero		1


	//----- nvinfo : EIATTR_MERCURY_ISA_VERSION
	.align		4
        /*0094*/ 	.byte	0x03, 0x5f
        /*0096*/ 	.short	0x0101


	//----- nvinfo : EIATTR_COOP_GROUP_MASK_REGIDS
	.align		4
        /*0098*/ 	.byte	0x04, 0x29
        /*009a*/ 	.short	(.L_35 - .L_34)


	//   ....[0]....
.L_34:
        /*009c*/ 	.word	0xffffffff


	//   ....[1]....
        /*00a0*/ 	.word	0xffffffff


	//   ....[2]....
        /*00a4*/ 	.word	0xffffffff


	//   ....[3]....
        /*00a8*/ 	.word	0xffffffff


	//   ....[4]....
        /*00ac*/ 	.word	0xffffffff


	//   ....[5]....
        /*00b0*/ 	.word	0xffffffff


	//   ....[6]....
        /*00b4*/ 	.word	0xffffffff


	//   ....[7]....
        /*00b8*/ 	.word	0xffffffff


	//   ....[8]....
        /*00bc*/ 	.word	0xffffffff


	//   ....[9]....
        /*00c0*/ 	.word	0xffffffff


	//   ....[10]....
        /*00c4*/ 	.word	0xffffffff


	//   ....[11]....
        /*00c8*/ 	.word	0xffffffff


	//   ....[12]....
        /*00cc*/ 	.word	0xffffffff


	//   ....[13]....
        /*00d0*/ 	.word	0xffffffff


	//   ....[14]....
        /*00d4*/ 	.word	0xffffffff


	//   ....[15]....
        /*00d8*/ 	.word	0xffffffff


	//   ....[16]....
        /*00dc*/ 	.word	0xffffffff


	//   ....[17]....
        /*00e0*/ 	.word	0xffffffff


	//   ....[18]....
        /*00e4*/ 	.word	0xffffffff


	//   ....[19]....
        /*00e8*/ 	.word	0xffffffff


	//   ....[20]....
        /*00ec*/ 	.word	0x05000010


	//   ....[21]....
        /*00f0*/ 	.word	0x05000010


	//   ....[22]....
        /*00f4*/ 	.word	0x05000010


	//   ....[23]....
        /*00f8*/ 	.word	0x05000010


	//   ....[24]....
        /*00fc*/ 	.word	0x05000010


	//   ....[25]....
        /*0100*/ 	.word	0x05000010


	//   ....[26]....
        /*0104*/ 	.word	0x05000010


	//   ....[27]....
        /*0108*/ 	.word	0x05000010


	//   ....[28]....
        /*010c*/ 	.word	0x05000010


	//   ....[29]....
        /*0110*/ 	.word	0x05000010


	//----- nvinfo : EIATTR_COOP_GROUP_INSTR_OFFSETS
	.align		4
.L_35:
        /*0114*/ 	.byte	0x04, 0x28
        /*0116*/ 	.short	(.L_37 - .L_36)


	//   ....[0]....
.L_36:
        /*0118*/ 	.word	0x00000270


	//   ....[1]....
        /*011c*/ 	.word	0x00000290


	//   ....[2]....
        /*0120*/ 	.word	0x000002b0


	//   ....[3]....
        /*0124*/ 	.word	0x000002d0


	//   ....[4]....
        /*0128*/ 	.word	0x00000300


	//   ....[5]....
        /*012c*/ 	.word	0x000003c0


	//   ....[6]....
        /*0130*/ 	.word	0x000003e0


	//   ....[7]....
        /*0134*/ 	.word	0x00000400


	//   ....[8]....
        /*0138*/ 	.word	0x00000420


	//   ....[9]....
        /*013c*/ 	.word	0x00000440


	//   ....[10]....
        /*0140*/ 	.word	0x00000610


	//   ....[11]....
        /*0144*/ 	.word	0x00000630


	//   ....[12]....
        /*0148*/ 	.word	0x00000650


	//   ....[13]....
        /*014c*/ 	.word	0x00000670


	//   ....[14]....
        /*0150*/ 	.word	0x00000690


	//   ....[15]....
        /*0154*/ 	.word	0x00000730


	//   ....[16]....
        /*0158*/ 	.word	0x00000750


	//   ....[17]....
        /*015c*/ 	.word	0x00000770


	//   ....[18]....
        /*0160*/ 	.word	0x00000790


	//   ....[19]....
        /*0164*/ 	.word	0x000007b0


	//   ....[20]....
        /*0168*/ 	.word	0x00000c00


	//   ....[21]....
        /*016c*/ 	.word	0x00000c70


	//   ....[22]....
        /*0170*/ 	.word	0x00000ce0


	//   ....[23]....
        /*0174*/ 	.word	0x00000d50


	//   ....[24]....
        /*0178*/ 	.word	0x00000dc0


	//   ....[25]....
        /*017c*/ 	.word	0x00000e30


	//   ....[26]....
        /*0180*/ 	.word	0x00000ea0


	//   ....[27]....
        /*0184*/ 	.word	0x00000f10


	//   ....[28]....
        /*0188*/ 	.word	0x00000f80


	//   ....[29]....
        /*018c*/ 	.word	0x00000ff0


	//----- nvinfo : EIATTR_VRC_CTA_INIT_COUNT
	.align		4
.L_37:
        /*0190*/ 	.byte	0x02, 0x4a
	.zero		1
	.zero		1


	//----- nvinfo : EIATTR_EXIT_INSTR_OFFSETS
	.align		4
        /*0194*/ 	.byte	0x04, 0x1c
        /*0196*/ 	.short	(.L_39 - .L_38)


	//   ....[0]....
.L_38:
        /*0198*/ 	.word	0x000001c0


	//   ....[1]....
        /*019c*/ 	.word	0x00000bb0


	//----- nvinfo : EIATTR_CRS_STACK_SIZE
	.align		4
.L_39:
        /*01a0*/ 	.byte	0x04, 0x1e
        /*01a2*/ 	.short	(.L_41 - .L_40)
.L_40:
        /*01a4*/ 	.word	0x00000000


	//----- nvinfo : EIATTR_CBANK_PARAM_SIZE
	.align		4
.L_41:
        /*01a8*/ 	.byte	0x03, 0x19
        /*01aa*/ 	.short	0x0030


	//----- nvinfo : EIATTR_PARAM_CBANK
	.align		4
        /*01ac*/ 	.byte	0x04, 0x0a
        /*01ae*/ 	.short	(.L_43 - .L_42)
	.align		4
.L_42:
        /*01b0*/ 	.word	index@(.nv.constant0._Z37layernorm_gelu_fused_optimized_kernelPKfPfS0_S0_iiif)
        /*01b4*/ 	.short	0x0380
        /*01b6*/ 	.short	0x0030


	//----- nvinfo : EIATTR_SW_WAR
	.align		4
.L_43:
        /*01b8*/ 	.byte	0x04, 0x36
        /*01ba*/ 	.short	(.L_45 - .L_44)
.L_44:
        /*01bc*/ 	.word	0x00000008
.L_45:


//--------------------- .nv.info._Z27layernorm_gelu_fused_kernelPKfPfS0_S0_iiif --------------------------
	.section	.nv.info._Z27layernorm_gelu_fused_kernelPKfPfS0_S0_iiif,"",@"SHT_CUDA_INFO"
	.sectionflags	@""
	.align	4


	//----- nvinfo : EIATTR_CUDA_API_VERSION
	.align		4
        /*0000*/ 	.byte	0x04, 0x37
        /*0002*/ 	.short	(.L_47 - .L_46)
.L_46:
        /*0004*/ 	.word	0x00000082


	//----- nvinfo : EIATTR_KPARAM_INFO
	.align		4
.L_47:
        /*0008*/ 	.byte	0x04, 0x17
        /*000a*/ 	.short	(.L_49 - .L_48)
.L_48:
        /*000c*/ 	.word	0x00000000
        /*0010*/ 	.short	0x0007
        /*0012*/ 	.short	0x002c
        /*0014*/ 	.byte	0x00, 0xf0, 0x11, 0x00


	//----- nvinfo : EIATTR_KPARAM_INFO
	.align		4
.L_49:
        /*0018*/ 	.byte	0x04, 0x17
        /*001a*/ 	.short	(.L_51 - .L_50)
.L_50:
        /*001c*/ 	.word	0x00000000
        /*0020*/ 	.short	0x0006
        /*0022*/ 	.short	0x0028
        /*0024*/ 	.byte	0x00, 0xf0, 0x11, 0x00


	//----- nvinfo : EIATTR_KPARAM_INFO
	.align		4
.L_51:
        /*0028*/ 	.byte	0x04, 0x17
        /*002a*/ 	.short	(.L_53 - .L_52)
.L_52:
        /*002c*/ 	.word	0x00000000
        /*0030*/ 	.short	0x0005
        /*0032*/ 	.short	0x0024
        /*0034*/ 	.byte	0x00, 0xf0, 0x11, 0x00


	//----- nvinfo : EIATTR_KPARAM_INFO
	.align		4
.L_53:
        /*0038*/ 	.byte	0x04, 0x17
        /*003a*/ 	.short	(.L_55 - .L_54)
.L_54:
        /*003c*/ 	.word	0x00000000
        /*0040*/ 	.short	0x0004
        /*0042*/ 	.short	0x0020
        /*0044*/ 	.byte	0x00, 0xf0, 0x11, 0x00


	//----- nvinfo : EIATTR_KPARAM_INFO
	.align		4
.L_55:
        /*0048*/ 	.byte	0x04, 0x17
        /*004a*/ 	.short	(.L_57 - .L_56)
.L_56:
        /*004c*/ 	.word	0x00000000
        /*0050*/ 	.short	0x0003
        /*0052*/ 	.short	0x0018
        /*0054*/ 	.byte	0x00, 0xf5, 0x21, 0x00


	//----- nvinfo : EIATTR_KPARAM_INFO
	.align		4
.L_57:
        /*0058*/ 	.byte	0x04, 0x17
        /*005a*/ 	.short	(.L_59 - .L_58)
.L_58:
        /*005c*/ 	.word	0x00000000
        /*0060*/ 	.short	0x0002
        /*0062*/ 	.short	0x0010
        /*0064*/ 	.byte	0x00, 0xf5, 0x21, 0x00


	//----- nvinfo : EIATTR_KPARAM_INFO
	.align		4
.L_59:
        /*0068*/ 	.byte	0x04, 0x17
        /*006a*/ 	.short	(.L_61 - .L_60)
.L_60:
        /*006c*/ 	.word	0x00000000
        /*0070*/ 	.short	0x0001
        /*0072*/ 	.short	0x0008
        /*0074*/ 	.byte	0x00, 0xf5, 0x21, 0x00


	//----- nvinfo : EIATTR_KPARAM_INFO
	.align		4
.L_61:
        /*0078*/ 	.byte	0x04, 0x17
        /*007a*/ 	.short	(.L_63 - .L_62)
.L_62:
        /*007c*/ 	.word	0x00000000
        /*0080*/ 	.short	0x0000
        /*0082*/ 	.short	0x0000
        /*0084*/ 	.byte	0x00, 0xf5, 0x21, 0x00


	//----- nvinfo : EIATTR_SPARSE_MMA_MASK
	.align		4
.L_63:
        /*0088*/ 	.byte	0x03, 0x50
        /*008a*/ 	.short	0x0000


	//----- nvinfo : EIATTR_MAXREG_COUNT
	.align		4
        /*008c*/ 	.byte	0x03, 0x1b
        /*008e*/ 	.short	0x00ff


	//----- nvinfo : EIATTR_NUM_BARRIERS
	.align		4
        /*0090*/ 	.byte	0x02, 0x4c
        /*0092*/ 	.byte	0x01
	.zero		1


	//----- nvinfo : EIATTR_MERCURY_ISA_VERSION
	.align		4
        /*0094*/ 	.byte	0x03, 0x5f
        /*0096*/ 	.short	0x0101


	//----- nvinfo : EIATTR_COOP_GROUP_MASK_REGIDS
	.align		4
        /*0098*/ 	.byte	0x04, 0x29
        /*009a*/ 	.short	(.L_65 - .L_64)


	//   ....[0]....
.L_64:
        /*009c*/ 	.word	0xffffffff


	//   ....[1]....
        /*00a0*/ 	.word	0xffffffff


	//   ....[2]....
        /*00a4*/ 	.word	0xffffffff


	//   ....[3]....
        /*00a8*/ 	.word	0xffffffff


	//   ....[4]....
        /*00ac*/ 	.word	0xffffffff


	//   ....[5]....
        /*00b0*/ 	.word	0xffffffff


	//   ....[6]....
        /*00b4*/ 	.word	0xffffffff


	//   ....[7]....
        /*00b8*/ 	.word	0xffffffff


	//   ....[8]....
        /*00bc*/ 	.word	0xffffffff


	//   ....[9]....
        /*00c0*/ 	.word	0xffffffff


	//   ....[10]....
        /*00c4*/ 	.word	0xffffffff


	//   ....[11]....
        /*00c8*/ 	.word	0xffffffff


	//   ....[12]....
        /*00cc*/ 	.word	0xffffffff


	//   ....[13]....
        /*00d0*/ 	.word	0xffffffff


	//   ....[14]....
        /*00d4*/ 	.word	0xffffffff


	//   ....[15]....
        /*00d8*/ 	.word	0xffffffff


	//   ....[16]....
        /*00dc*/ 	.word	0xffffffff


	//   ....[17]....
        /*00e0*/ 	.word	0xffffffff


	//   ....[18]....
        /*00e4*/ 	.word	0xffffffff


	//   ....[19]....
        /*00e8*/ 	.word	0xffffffff


	//   ....[20]....
        /*00ec*/ 	.word	0x0500000e


	//   ....[21]....
        /*00f0*/ 	.word	0x0500000e


	//   ....[22]....
        /*00f4*/ 	.word	0x0500000e


	//   ....[23]....
        /*00f8*/ 	.word	0x0500000e


	//   ....[24]....
        /*00fc*/ 	.word	0x0500000e


	//   ....[25]....
        /*0100*/ 	.word	0x0500000e


	//   ....[26]....
        /*0104*/ 	.word	0x0500000e


	//   ....[27]....
        /*0108*/ 	.word	0x0500000e


	//   ....[28]....
        /*010c*/ 	.word	0x0500000e


	//   ....[29]....
        /*0110*/ 	.word	0x0500000e


	//----- nvinfo : EIATTR_COOP_GROUP_INSTR_OFFSETS
	.align		4
.L_65:
        /*0114*/ 	.byte	0x04, 0x28
        /*0116*/ 	.short	(.L_67 - .L_66)


	//   ....[0]....
.L_66:
        /*0118*/ 	.word	0x00000150


	//   ....[1]....
        /*011c*/ 	.word	0x00000170


	//   ....[2]....
        /*0120*/ 	.word	0x000001a0


	//   ....[3]....
        /*0124*/ 	.word	0x000001d0


	//   ....[4]....
        /*0128*/ 	.word	0x00000210


	//   ....[5]....
        /*012c*/ 	.word	0x000002d0


	//   ....[6]....
        /*0130*/ 	.word	0x000002f0


	//   ....[7]....
        /*0134*/ 	.word	0x00000310


	//   ....[8]....
        /*0138*/ 	.word	0x00000330


	//   ....[9]....
        /*013c*/ 	.word	0x00000350


	//   ....[10]....
        /*0140*/ 	.word	0x00000520


	//   ....[11]....
        /*0144*/ 	.word	0x00000540


	//   ....[12]....
        /*0148*/ 	.word	0x00000560


	//   ....[13]....
        /*014c*/ 	.word	0x00000580


	//   ....[14]....
        /*0150*/ 	.word	0x000005a0


	//   ....[15]....
        /*0154*/ 	.word	0x00000640


	//   ....[16]....
        /*0158*/ 	.word	0x00000660


	//   ....[17]....
        /*015c*/ 	.word	0x00000680


	//   ....[18]....
        /*0160*/ 	.word	0x000006a0


	//   ....[19]....
        /*0164*/ 	.word	0x000006c0


	//   ....[20]....
        /*0168*/ 	.word	0x00000b50


	//   ....[21]....
        /*016c*/ 	.word	0x00000bc0


	//   ....[22]....
        /*0170*/ 	.word	0x00000c30


	//   ....[23]....
        /*0174*/ 	.word	0x00000ca0


	//   ....[24]....
        /*0178*/ 	.word	0x00000d10


	//   ....[25]....
        /*017c*/ 	.word	0x00000d80


	//   ....[26]....
        /*0180*/ 	.word	0x00000df0


	//   ....[27]....
        /*0184*/ 	.word	0x00000e60


	//   ....[28]....
        /*0188*/ 	.word	0x00000ed0


	//   ....[29]....
        /*018c*/ 	.word	0x00000f40


	//----- nvinfo : EIATTR_VRC_CTA_INIT_COUNT
	.align		4
.L_67:
        /*0190*/ 	.byte	0x02, 0x4a
	.zero		1
	.zero		1


	//----- nvinfo : EIATTR_EXIT_INSTR_OFFSETS
	.align		4
        /*0194*/ 	.byte	0x04, 0x1c
        /*0196*/ 	.short	(.L_69 - .L_68)


	//   ....[0]....
.L_68:
        /*0198*/ 	.word	0x00000090


	//   ....[1]....
        /*019c*/ 	.word	0x00000b00


	//----- nvinfo : EIATTR_CRS_STACK_SIZE
	.align		4
.L_69:
        /*01a0*/ 	.byte	0x04, 0x1e
        /*01a2*/ 	.short	(.L_71 - .L_70)
.L_70:
        /*01a4*/ 	.word	0x00000000


	//----- nvinfo : EIATTR_CBANK_PARAM_SIZE
	.align		4
.L_71:
        /*01a8*/ 	.byte	0x03, 0x19
        /*01aa*/ 	.short	0x0030


	//----- nvinfo : EIATTR_PARAM_CBANK
	.align		4
        /*01ac*/ 	.byte	0x04, 0x0a
        /*01ae*/ 	.short	(.L_73 - .L_72)
	.align		4
.L_72:
        /*01b0*/ 	.word	index@(.nv.constant0._Z27layernorm_gelu_fused_kernelPKfPfS0_S0_iiif)
        /*01b4*/ 	.short	0x0380
        /*01b6*/ 	.short	0x0030


	//----- nvinfo : EIATTR_SW_WAR
	.align		4
.L_73:
        /*01b8*/ 	.byte	0x04, 0x36
        /*01ba*/ 	.short	(.L_75 - .L_74)
.L_74:
        /*01bc*/ 	.word	0x00000008
.L_75:


//--------------------- .nv.callgraph             --------------------------
	.section	.nv.callgraph,"",@"SHT_CUDA_CALLGRAPH"
	.align	4
	.sectionentsize	8
	.align		4
        /*0000*/ 	.word	0x00000000
	.align		4
        /*0004*/ 	.word	0xffffffff
	.align		4
        /*0008*/ 	.word	0x00000000
	.align		4
        /*000c*/ 	.word	0xfffffffe
	.align		4
        /*0010*/ 	.word	0x00000000
	.align		4
        /*0014*/ 	.word	0xfffffffd
	.align		4
        /*0018*/ 	.word	0x00000000
	.align		4
        /*001c*/ 	.word	0xfffffffc


//--------------------- .text._Z37layernorm_gelu_fused_optimized_kernelPKfPfS0_S0_iiif --------------------------
	.section	.text._Z37layernorm_gelu_fused_optimized_kernelPKfPfS0_S0_iiif,"ax",@progbits
	.align	128
        .global         _Z37layernorm_gelu_fused_optimized_kernelPKfPfS0_S0_iiif
        .type           _Z37layernorm_gelu_fused_optimized_kernelPKfPfS0_S0_iiif,@function
        .size           _Z37layernorm_gelu_fused_optimized_kernelPKfPfS0_S0_iiif,(.L_x_64 - _Z37layernorm_gelu_fused_optimized_kernelPKfPfS0_S0_iiif)
        .other          _Z37layernorm_gelu_fused_optimized_kernelPKfPfS0_S0_iiif,@"STO_CUDA_ENTRY STV_DEFAULT"
_Z37layernorm_gelu_fused_optimized_kernelPKfPfS0_S0_iiif:
.text._Z37layernorm_gelu_fused_optimized_kernelPKfPfS0_S0_iiif:
[----:B------:R-:W-:Y:S01]  /*0000*/  LDC R1, c[0x0][0x37c] ;  /* 0x0000df00ff017b82 */ /* 0x000fe20000000800 */
[----:B------:R-:W0:Y:S01]  /*0010*/  S2R R2, SR_TID.X ;  /* 0x0000000000027919 */ /* 0x000e220000002100 */
[----:B------:R-:W0:Y:S06]  /*0020*/  LDCU UR10, c[0x0][0x3a8] ;  /* 0x00007500ff0a77ac */ /* 0x000e2c0008000800 */
[----:B------:R-:W1:Y:S01]  /*0030*/  LDC.64 R4, c[0x0][0x390] ;  /* 0x0000e400ff047b82 */ /* 0x000e620000000a00 */
[----:B------:R-:W2:Y:S07]  /*0040*/  LDCU.64 UR8, c[0x0][0x358] ;  /* 0x00006b00ff0877ac */ /* 0x000eae0008000a00 */
[----:B------:R-:W3:Y:S08]  /*0050*/  LDC.64 R6, c[0x0][0x398] ;  /* 0x0000e600ff067b82 */ /* 0x000ef00000000a00 */
[----:B------:R-:W4:Y:S01]  /*0060*/  S2UR UR6, SR_CgaCtaId ;  /* 0x00000000000679c3 */ /* 0x000f220000008800 */
[----:B------:R-:W5:Y:S07]  /*0070*/  S2R R0, SR_CTAID.X ;  /* 0x0000000000007919 */ /* 0x000f6e0000002500 */
[----:B------:R-:W5:Y:S01]  /*0080*/  LDC.64 R10, c[0x0][0x3a0] ;  /* 0x0000e800ff0a7b82 */ /* 0x000f620000000a00 */
[----:B0-----:R-:W-:-:S13]  /*0090*/  ISETP.GE.U32.AND P1, PT, R2, UR10, PT ;  /* 0x0000000a02007c0c */ /* 0x001fda000bf26070 */
[----:B-1----:R-:W-:-:S04]  /*00a0*/  @!P1 IMAD.WIDE.U32 R4, R2, 0x4, R4 ;  /* 0x0000000402049825 */ /* 0x002fc800078e0004 */
[----:B---3--:R-:W-:Y:S01]  /*00b0*/  @!P1 IMAD.WIDE.U32 R6, R2, 0x4, R6 ;  /* 0x0000000402069825 */ /* 0x008fe200078e0006 */
[----:B--2---:R0:W2:Y:S05]  /*00c0*/  @!P1 LDG.E R9, desc[UR8][R4.64] ;  /* 0x0000000804099981 */ /* 0x0040aa000c1e1900 */
[----:B------:R-:W3:Y:S01]  /*00d0*/  @!P1 LDG.E R6, desc[UR8][R6.64] ;  /* 0x0000000806069981 */ /* 0x000ee2000c1e1900 */
[----:B------:R-:W-:Y:S01]  /*00e0*/  UMOV UR4, 0x400 ;  /* 0x0000040000047882 */ /* 0x000fe20000000000 */
[----:B------:R-:W1:Y:S01]  /*00f0*/  S2UR UR7, SR_CTAID.Y ;  /* 0x00000000000779c3 */ /* 0x000e620000002600 */
[----:B----4-:R-:W-:Y:S01]  /*0100*/  ULEA UR11, UR6, UR4, 0x18 ;  /* 0x00000004060b7291 */ /* 0x010fe2000f8ec0ff */
[----:B-----5:R-:W-:Y:S01]  /*0110*/  ISETP.GE.AND P0, PT, R0, R11, PT ;  /* 0x0000000b0000720c */ /* 0x020fe20003f06270 */
[----:B------:R-:W-:-:S04]  /*0120*/  UIADD3 UR5, UPT, UPT, UR4, 0x400, URZ ;  /* 0x0000040004057890 */ /* 0x000fc8000fffe0ff */
[----:B------:R-:W-:Y:S01]  /*0130*/  ULEA UR5, UR6, UR5, 0x18 ;  /* 0x0000000506057291 */ /* 0x000fe2000f8ec0ff */
[----:B------:R-:W-:-:S05]  /*0140*/  MOV R3, UR11 ;  /* 0x0000000b00037c02 */ /* 0x000fca0008000f00 */
[C---:B0-----:R-:W-:Y:S01]  /*0150*/  IMAD R4, R2.reuse, 0x4, R3 ;  /* 0x0000000402047824 */ /* 0x041fe200078e0203 */
[----:B------:R-:W-:Y:S02]  /*0160*/  LEA R5, R2, UR5, 0x2 ;  /* 0x0000000502057c11 */ /* 0x000fe4000f8e10ff */
[----:B-1----:R-:W-:-:S04]  /*0170*/  ISETP.LE.OR P0, PT, R10, UR7, P0 ;  /* 0x000000070a007c0c */ /* 0x002fc80008703670 */
[----:B------:R-:W-:Y:S01]  /*0180*/  ISETP.GE.OR P0, PT, R2, UR10, P0 ;  /* 0x0000000a02007c0c */ /* 0x000fe20008706670 */
[----:B--2---:R0:W-:Y:S04]  /*0190*/  @!P1 STS [R4], R9 ;  /* 0x0000000904009388 */ /* 0x0041e80000000800 */
[----:B---3--:R0:W-:Y:S01]  /*01a0*/  @!P1 STS [R5], R6 ;  /* 0x0000000605009388 */ /* 0x0081e20000000800 */
[----:B------:R-:W-:Y:S07]  /*01b0*/  BAR.SYNC.DEFER_BLOCKING 0x0 ;  /* 0x0000000000007b1d */ /* 0x000fee0000010000 */
[----:B------:R-:W-:Y:S05]  /*01c0*/  @P0 EXIT ;  /* 0x000000000000094d */ /* 0x000fea0003800000 */
[----:B0-----:R-:W0:Y:S01]  /*01d0*/  LDC.64 R8, c[0x0][0x380] ;  /* 0x0000e000ff087b82 */ /* 0x001e220000000a00 */
[----:B------:R-:W-:-:S04]  /*01e0*/  IMAD R7, R11, UR7, R0 ;  /* 0x000000070b077c24 */ /* 0x000fc8000f8e0200 */
[----:B------:R-:W-:-:S04]  /*01f0*/  IMAD R6, R7, UR10, R2 ;  /* 0x0000000a07067c24 */ /* 0x000fc8000f8e0202 */
[----:B0-----:R-:W-:-:S05]  /*0200*/  IMAD.WIDE.U32 R8, R6, 0x4, R8 ;  /* 0x0000000406087825 */ /* 0x001fca00078e0008 */
[----:B------:R0:W2:Y:S01]  /*0210*/  LDG.E R7, desc[UR8][R8.64] ;  /* 0x0000000808077981 */ /* 0x0000a2000c1e1900 */
[----:B------:R-:W-:-:S04]  /*0220*/  UIADD3 UR4, UPT, UPT, UR4, 0x808, URZ ;  /* 0x0000080804047890 */ /* 0x000fc8000fffe0ff */
[----:B------:R-:W-:Y:S01]  /*0230*/  ULEA UR4, UR6, UR4, 0x18 ;  /* 0x0000000406047291 */ /* 0x000fe2000f8ec0ff */
[----:B0-----:R-:W-:Y:S02]  /*0240*/  LOP3.LUT P0, R8, R2, 0x1f, RZ, 0xc0, !PT ;  /* 0x0000001f02087812 */ /* 0x001fe4000780c0ff */
[----:B------:R-:W-:-:S04]  /*0250*/  SHF.R.U32.HI R9, RZ, 0x3, R2 ;  /* 0x00000003ff097819 */ /* 0x000fc80000011602 */
[----:B------:R-:W-:Y:S01]  /*0260*/  LOP3.LUT R9, R9, 0x7c, RZ, 0xc0, !PT ;  /* 0x0000007c09097812 */ /* 0x000fe200078ec0ff */
[----:B--2---:R-:W0:Y:S02]  /*0270*/  SHFL.DOWN PT, R0, R7, 0x10, 0x1f ;  /* 0x0a001f0007007f89 */ /* 0x004e2400000e0000 */
[----:B0-----:R-:W-:-:S05]  /*0280*/  FADD R0, R7, R0 ;  /* 0x0000000007007221 */ /* 0x001fca0000000000 */
[----:B------:R-:W0:Y:S02]  /*0290*/  SHFL.DOWN PT, R11, R0, 0x8, 0x1f ;  /* 0x09001f00000b7f89 */ /* 0x000e2400000e0000 */
[----:B0-----:R-:W-:-:S05]  /*02a0*/  FADD R11, R0, R11 ;  /* 0x0000000b000b7221 */ /* 0x001fca0000000000 */
[----:B------:R-:W0:Y:S02]  /*02b0*/  SHFL.DOWN PT, R10, R11, 0x4, 0x1f ;  /* 0x08801f000b0a7f89 */ /* 0x000e2400000e0000 */
[----:B0-----:R-:W-:-:S05]  /*02c0*/  FADD R10, R11, R10 ;  /* 0x0000000a0b0a7221 */ /* 0x001fca0000000000 */
[----:B------:R-:W0:Y:S02]  /*02d0*/  SHFL.DOWN PT, R13, R10, 0x2, 0x1f ;  /* 0x08401f000a0d7f89 */ /* 0x000e2400000e0000 */
[----:B0-----:R-:W-:Y:S01]  /*02e0*/  FADD R13, R10, R13 ;  /* 0x0000000d0a0d7221 */ /* 0x001fe20000000000 */
[----:B------:R-:W-:-:S04]  /*02f0*/  LEA R10, R8, UR4, 0x2 ;  /* 0x00000004080a7c11 */ /* 0x000fc8000f8e10ff */
[----:B------:R-:W0:Y:S02]  /*0300*/  SHFL.DOWN PT, R12, R13, 0x1, 0x1f ;  /* 0x08201f000d0c7f89 */ /* 0x000e2400000e0000 */
[----:B0-----:R-:W-:-:S05]  /*0310*/  FADD R12, R13, R12 ;  /* 0x0000000c0d0c7221 */ /* 0x001fca0000000000 */
[----:B------:R0:W-:Y:S01]  /*0320*/  @!P0 STS [R9+UR4], R12 ;  /* 0x0000000c09008988 */ /* 0x0001e20008000804 */
[----:B------:R-:W-:Y:S01]  /*0330*/  BAR.SYNC.DEFER_BLOCKING 0x0 ;  /* 0x0000000000007b1d */ /* 0x000fe20000010000 */
[----:B------:R-:W-:-:S13]  /*0340*/  ISETP.GT.U32.AND P0, PT, R2, 0x1f, PT ;  /* 0x0000001f0200780c */ /* 0x000fda0003f04070 */
[----:B0-----:R-:W-:Y:S05]  /*0350*/  @P0 BRA `(.L_x_0) ;  /* 0x0000000000900947 */ /* 0x001fea0003800000 */
[----:B------:R-:W-:Y:S01]  /*0360*/  ISETP.GT.U32.AND P0, PT, R8, 0x7, PT ;  /* 0x000000070800780c */ /* 0x000fe20003f04070 */
[----:B------:R-:W-:Y:S01]  /*0370*/  HFMA2 R0, -RZ, RZ, 0, 0 ;  /* 0x00000000ff007431 */ /* 0x000fe200000001ff */
[----:B------:R-:W-:-:S11]  /*0380*/  UMOV UR5, 0xffffffff ;  /* 0xffffffff00057882 */ /* 0x000fd60000000000 */
[----:B------:R0:W1:Y:S01]  /*0390*/  @!P0 LDS R0, [R10] ;  /* 0x000000000a008984 */ /* 0x0000620000000800 */
[----:B------:R-:W-:Y:S01]  /*03a0*/  ISETP.NE.AND P0, PT, R8, RZ, PT ;  /* 0x000000ff0800720c */ /* 0x000fe20003f05270 */
[----:B------:R-:W-:-:S12]  /*03b0*/  BRA.DIV UR5, `(.L_x_1) ;  /* 0x0000000a05007947 */ /* 0x000fd8000b800000 */
[----:B-1----:R-:W1:Y:S02]  /*03c0*/  SHFL.DOWN PT, R11, R0, 0x10, 0x1f ;  /* 0x0a001f00000b7f89 */ /* 0x002e6400000e0000 */
[----:B-1----:R-:W-:-:S05]  /*03d0*/  FADD R11, R11, R0 ;  /* 0x000000000b0b7221 */ /* 0x002fca0000000000 */
[----:B------:R-:W1:Y:S02]  /*03e0*/  SHFL.DOWN PT, R12, R11, 0x8, 0x1f ;  /* 0x09001f000b0c7f89 */ /* 0x000e6400000e0000 */
[----:B-1----:R-:W-:-:S05]  /*03f0*/  FADD R12, R11, R12 ;  /* 0x0000000c0b0c7221 */ /* 0x002fca0000000000 */
[----:B------:R-:W1:Y:S02]  /*0400*/  SHFL.DOWN PT, R13, R12, 0x4, 0x1f ;  /* 0x08801f000c0d7f89 */ /* 0x000e6400000e0000 */
[----:B-1----:R-:W-:-:S05]  /*0410*/  FADD R13, R12, R13 ;  /* 0x0000000d0c0d7221 */ /* 0x002fca0000000000 */
[----:B------:R-:W1:Y:S02]  /*0420*/  SHFL.DOWN PT, R14, R13, 0x2, 0x1f ;  /* 0x08401f000d0e7f89 */ /* 0x000e6400000e0000 */
[----:B-1----:R-:W-:-:S05]  /*0430*/  FADD R14, R13, R14 ;  /* 0x0000000e0d0e7221 */ /* 0x002fca0000000000 */
[----:B------:R1:W2:Y:S02]  /*0440*/  SHFL.DOWN PT, R15, R14, 0x1, 0x1f ;  /* 0x08201f000e0f7f89 */ /* 0x0002a400000e0000 */
.L_x_13:
[----:B--2---:R-:W-:Y:S01]  /*0450*/  FADD R0, R14, R15 ;  /* 0x0000000f0e007221 */ /* 0x004fe20000000000 */
[----:B------:R-:W-:Y:S06]  /*0460*/  @P0 BRA `(.L_x_0) ;  /* 0x00000000004c0947 */ /* 0x000fec0003800000 */
[----:B------:R-:W-:Y:S01]  /*0470*/  I2FP.F32.U32 R3, UR10 ;  /* 0x0000000a00037c45 */ /* 0x000fe20008201000 */
[----:B------:R-:W-:Y:S03]  /*0480*/  BSSY.RECONVERGENT B0, `(.L_x_2) ;  /* 0x000000c000007945 */ /* 0x000fe60003800200 */
[----:B------:R-:W2:Y:S08]  /*0490*/  MUFU.RCP R12, R3 ;  /* 0x00000003000c7308 */ /* 0x000eb00000001000 */
[----:B------:R-:W3:Y:S01]  /*04a0*/  FCHK P0, R0, R3 ;  /* 0x0000000300007302 */ /* 0x000ee20000000000 */
[----:B--2---:R-:W-:-:S04]  /*04b0*/  FFMA R11, -R3, R12, 1 ;  /* 0x3f800000030b7423 */ /* 0x004fc8000000010c */
[----:B------:R-:W-:-:S04]  /*04c0*/  FFMA R11, R12, R11, R12 ;  /* 0x0000000b0c0b7223 */ /* 0x000fc8000000000c */
[----:B------:R-:W-:-:S04]  /*04d0*/  FFMA R12, R0, R11, RZ ;  /* 0x0000000b000c7223 */ /* 0x000fc800000000ff */
[----:B------:R-:W-:-:S04]  /*04e0*/  FFMA R13, -R3, R12, R0 ;  /* 0x0000000c030d7223 */ /* 0x000fc80000000100 */
[----:B------:R-:W-:Y:S01]  /*04f0*/  FFMA R12, R11, R13, R12 ;  /* 0x0000000d0b0c7223 */ /* 0x000fe2000000000c */
[----:B---3--:R-:W-:Y:S06]  /*0500*/  @!P0 BRA `(.L_x_3) ;  /* 0x00000000000c8947 */ /* 0x008fec0003800000 */
[----:B------:R-:W-:-:S07]  /*0510*/  MOV R12, 0x530 ;  /* 0x00000530000c7802 */ /* 0x000fce0000000f00 */
[----:B01----:R-:W-:Y:S05]  /*0520*/  CALL.REL.NOINC `($__internal_0_$__cuda_sm3x_div_rn_noftz_f32_slowpath) ;  /* 0x0000000800c07944 */ /* 0x003fea0003c00000 */
[----:B------:R-:W-:-:S07]  /*0530*/  IMAD.MOV.U32 R12, RZ, RZ, R0 ;  /* 0x000000ffff0c7224 */ /* 0x000fce00078e0000 */
.L_x_3:
[----:B------:R-:W-:Y:S05]  /*0540*/  BSYNC.RECONVERGENT B0 ;  /* 0x0000000000007941 */ /* 0x000fea0003800200 */
.L_x_2:
[----:B------:R-:W2:Y:S01]  /*0550*/  S2UR UR6, SR_CgaCtaId ;  /* 0x00000000000679c3 */ /* 0x000ea20000008800 */
[----:B------:R-:W-:Y:S02]  /*0560*/  UMOV UR5, 0x400 ;  /* 0x0000040000057882 */ /* 0x000fe40000000000 */
[----:B--2---:R-:W-:-:S06]  /*0570*/  ULEA UR5, UR6, UR5, 0x18 ;  /* 0x0000000506057291 */ /* 0x004fcc000f8ec0ff */
[----:B------:R-:W-:-:S05]  /*0580*/  MOV R3, UR5 ;  /* 0x0000000500037c02 */ /* 0x000fca0008000f00 */
[----:B------:R2:W-:Y:S02]  /*0590*/  STS [R3+0x800], R12 ;  /* 0x0008000c03007388 */ /* 0x0005e40000000800 */
.L_x_0:
[----:B------:R-:W-:Y:S05]  /*05a0*/  WARPSYNC.ALL ;  /* 0x0000000000007948 */ /* 0x000fea0003800000 */
[----:B------:R-:W-:Y:S01]  /*05b0*/  BAR.SYNC.DEFER_BLOCKING 0x0 ;  /* 0x0000000000007b1d */ /* 0x000fe20000010000 */
[----:B------:R-:W-:Y:S02]  /*05c0*/  ISETP.NE.AND P0, PT, R8, RZ, PT ;  /* 0x000000ff0800720c */ /* 0x000fe40003f05270 */
[----:B------:R-:W-:-:S03]  /*05d0*/  ISETP.GT.U32.AND P1, PT, R2, 0x1f, PT ;  /* 0x0000001f0200780c */ /* 0x000fc60003f24070 */
[----:B------:R-:W3:Y:S02]  /*05e0*/  LDS R0, [R3+0x800] ;  /* 0x0008000003007984 */ /* 0x000ee40000000800 */
[----:B---3--:R-:W-:-:S04]  /*05f0*/  FADD R7, R7, -R0 ;  /* 0x8000000007077221 */ /* 0x008fc80000000000 */
[----:B------:R-:W-:-:S05]  /*0600*/  FMUL R0, R7, R7 ;  /* 0x0000000707007220 */ /* 0x000fca0000400000 */
[----:B------:R-:W3:Y:S02]  /*0610*/  SHFL.DOWN PT, R11, R0, 0x10, 0x1f ;  /* 0x0a001f00000b7f89 */ /* 0x000ee400000e0000 */
[----:B---3--:R-:W-:-:S05]  /*0620*/  FADD R11, R0, R11 ;  /* 0x0000000b000b7221 */ /* 0x008fca0000000000 */
[----:B--2---:R-:W2:Y:S02]  /*0630*/  SHFL.DOWN PT, R12, R11, 0x8, 0x1f ;  /* 0x09001f000b0c7f89 */ /* 0x004ea400000e0000 */
[----:B--2---:R-:W-:-:S05]  /*0640*/  FADD R12, R11, R12 ;  /* 0x0000000c0b0c7221 */ /* 0x004fca0000000000 */
[----:B------:R-:W2:Y:S02]  /*0650*/  SHFL.DOWN PT, R13, R12, 0x4, 0x1f ;  /* 0x08801f000c0d7f89 */ /* 0x000ea400000e0000 */
[----:B--2---:R-:W-:-:S05]  /*0660*/  FADD R13, R12, R13 ;  /* 0x0000000d0c0d7221 */ /* 0x004fca0000000000 */
[----:B-1----:R-:W1:Y:S02]  /*0670*/  SHFL.DOWN PT, R14, R13, 0x2, 0x1f ;  /* 0x08401f000d0e7f89 */ /* 0x002e6400000e0000 */
[----:B-1----:R-:W-:-:S05]  /*0680*/  FADD R14, R13, R14 ;  /* 0x0000000e0d0e7221 */ /* 0x002fca0000000000 */
[----:B------:R-:W1:Y:S02]  /*0690*/  SHFL.DOWN PT, R15, R14, 0x1, 0x1f ;  /* 0x08201f000e0f7f89 */ /* 0x000e6400000e0000 */
[----:B-1----:R-:W-:-:S05]  /*06a0*/  FADD R16, R14, R15 ;  /* 0x0000000f0e107221 */ /* 0x002fca0000000000 */
[----:B------:R1:W-:Y:S01]  /*06b0*/  @!P0 STS [R9+UR4], R16 ;  /* 0x0000001009008988 */ /* 0x0003e20008000804 */
[----:B------:R-:W-:Y:S06]  /*06c0*/  BAR.SYNC.DEFER_BLOCKING 0x0 ;  /* 0x0000000000007b1d */ /* 0x000fec0000010000 */
[----:B------:R-:W-:Y:S05]  /*06d0*/  @P1 BRA `(.L_x_4) ;  /* 0x0000000000ac1947 */ /* 0x000fea0003800000 */
[----:B------:R-:W-:Y:S01]  /*06e0*/  ISETP.GT.U32.AND P1, PT, R8, 0x7, PT ;  /* 0x000000070800780c */ /* 0x000fe20003f24070 */
[----:B------:R-:W-:Y:S01]  /*06f0*/  IMAD.MOV.U32 R0, RZ, RZ, RZ ;  /* 0x000000ffff007224 */ /* 0x000fe200078e00ff */
[----:B------:R-:W-:-:S11]  /*0700*/  UMOV UR5, 0xffffffff ;  /* 0xffffffff00057882 */ /* 0x000fd60000000000 */
[----:B------:R2:W3:Y:S01]  /*0710*/  @!P1 LDS R0, [R10] ;  /* 0x000000000a009984 */ /* 0x0004e20000000800 */
[----:B------:R-:W-:Y:S05]  /*0720*/  BRA.DIV UR5, `(.L_x_5) ;  /* 0x0000000605b07947 */ /* 0x000fea000b800000 */
[----:B-1-3--:R-:W1:Y:S02]  /*0730*/  SHFL.DOWN PT, R9, R0, 0x10, 0x1f ;  /* 0x0a001f0000097f89 */ /* 0x00ae6400000e0000 */
[----:B-1----:R-:W-:-:S05]  /*0740*/  FADD R9, R9, R0 ;  /* 0x0000000009097221 */ /* 0x002fca0000000000 */
[----:B------:R-:W1:Y:S02]  /*0750*/  SHFL.DOWN PT, R2, R9, 0x8, 0x1f ;  /* 0x09001f0009027f89 */ /* 0x000e6400000e0000 */
[----:B-1----:R-:W-:-:S05]  /*0760*/  FADD R2, R9, R2 ;  /* 0x0000000209027221 */ /* 0x002fca0000000000 */
[----:B------:R-:W1:Y:S02]  /*0770*/  SHFL.DOWN PT, R11, R2, 0x4, 0x1f ;  /* 0x08801f00020b7f89 */ /* 0x000e6400000e0000 */
[----:B-1----:R-:W-:-:S05]  /*0780*/  FADD R11, R2, R11 ;  /* 0x0000000b020b7221 */ /* 0x002fca0000000000 */
[----:B------:R-:W1:Y:S02]  /*0790*/  SHFL.DOWN PT, R8, R11, 0x2, 0x1f ;  /* 0x08401f000b087f89 */ /* 0x000e6400000e0000 */
[----:B-1----:R-:W-:-:S05]  /*07a0*/  FADD R8, R11, R8 ;  /* 0x000000080b087221 */ /* 0x002fca0000000000 */
[----:B------:R1:W3:Y:S02]  /*07b0*/  SHFL.DOWN PT, R13, R8, 0x1, 0x1f ;  /* 0x08201f00080d7f89 */ /* 0x0002e400000e0000 */
.L_x_19:
[----:B---3--:R-:W-:Y:S01]  /*07c0*/  FADD R13, R8, R13 ;  /* 0x0000000d080d7221 */ /* 0x008fe20000000000 */
[----:B------:R-:W-:Y:S06]  /*07d0*/  @P0 BRA `(.L_x_4) ;  /* 0x00000000006c0947 */ /* 0x000fec0003800000 */
[----:B------:R-:W1:Y:S01]  /*07e0*/  LDCU UR5, c[0x0][0x3a8] ;  /* 0x00007500ff0577ac */ /* 0x000e620008000800 */
[----:B------:R-:W-:Y:S01]  /*07f0*/  BSSY.RECONVERGENT B0, `(.L_x_6) ;  /* 0x000000e000007945 */ /* 0x000fe20003800200 */
[----:B-1----:R-:W-:-:S04]  /*0800*/  I2FP.F32.U32 R8, UR5 ;  /* 0x0000000500087c45 */ /* 0x002fc80008201000 */
[----:B------:R-:W1:Y:S08]  /*0810*/  MUFU.RCP R3, R8 ;  /* 0x0000000800037308 */ /* 0x000e700000001000 */
[----:B------:R-:W3:Y:S01]  /*0820*/  FCHK P0, R13, R8 ;  /* 0x000000080d007302 */ /* 0x000ee20000000000 */
[----:B-1----:R-:W-:-:S04]  /*0830*/  FFMA R0, -R8, R3, 1 ;  /* 0x3f80000008007423 */ /* 0x002fc80000000103 */
[----:B------:R-:W-:-:S04]  /*0840*/  FFMA R0, R3, R0, R3 ;  /* 0x0000000003007223 */ /* 0x000fc80000000003 */
[----:B------:R-:W-:-:S04]  /*0850*/  FFMA R3, R0, R13, RZ ;  /* 0x0000000d00037223 */ /* 0x000fc800000000ff */
[----:B------:R-:W-:-:S04]  /*0860*/  FFMA R2, -R8, R3, R13 ;  /* 0x0000000308027223 */ /* 0x000fc8000000010d */
[----:B------:R-:W-:Y:S01]  /*0870*/  FFMA R0, R0, R2, R3 ;  /* 0x0000000200007223 */ /* 0x000fe20000000003 */
[----:B---3--:R-:W-:Y:S06]  /*0880*/  @!P0 BRA `(.L_x_7) ;  /* 0x0000000000108947 */ /* 0x008fec0003800000 */
[----:B------:R-:W-:Y:S01]  /*0890*/  MOV R0, R13 ;  /* 0x0000000d00007202 */ /* 0x000fe20000000f00 */
[----:B------:R-:W-:Y:S01]  /*08a0*/  IMAD.MOV.U32 R3, RZ, RZ, R8 ;  /* 0x000000ffff037224 */ /* 0x000fe200078e0008 */
[----:B------:R-:W-:-:S07]  /*08b0*/  MOV R12, 0x8d0 ;  /* 0x000008d0000c7802 */ /* 0x000fce0000000f00 */
[----:B0-2---:R-:W-:Y:S05]  /*08c0*/  CALL.REL.NOINC `($__internal_0_$__cuda_sm3x_div_rn_noftz_f32_slowpath) ;  /* 0x0000000400d87944 */ /* 0x005fea0003c00000 */
.L_x_7:
[----:B------:R-:W-:Y:S05]  /*08d0*/  BSYNC.RECONVERGENT B0 ;  /* 0x0000000000007941 */ /* 0x000fea0003800200 */
.L_x_6:
[----:B------:R-:W1:Y:S01]  /*08e0*/  LDCU UR5, c[0x0][0x3ac] ;  /* 0x00007580ff0577ac */ /* 0x000e620008000800 */
[----:B------:R-:W3:Y:S01]  /*08f0*/  S2UR UR6, SR_CgaCtaId ;  /* 0x00000000000679c3 */ /* 0x000ee20000008800 */
[----:B-1----:R-:W-:Y:S01]  /*0900*/  FADD R0, R0, UR5 ;  /* 0x0000000500007e21 */ /* 0x002fe20008000000 */
[----:B------:R-:W-:-:S04]  /*0910*/  UMOV UR5, 0x400 ;  /* 0x0000040000057882 */ /* 0x000fc80000000000 */
[----:B------:R-:W-:Y:S01]  /*0920*/  FSETP.GEU.AND P0, PT, |R0|, 1.175494350822287508e-38, PT ;  /* 0x008000000000780b */ /* 0x000fe20003f0e200 */
[----:B---3--:R-:W-:-:S06]  /*0930*/  ULEA UR5, UR6, UR5, 0x18 ;  /* 0x0000000506057291 */ /* 0x008fcc000f8ec0ff */
[----:B------:R-:W-:-:S06]  /*0940*/  MOV R3, UR5 ;  /* 0x0000000500037c02 */ /* 0x000fcc0008000f00 */
[----:B------:R-:W-:-:S04]  /*0950*/  @!P0 FMUL R0, R0, 16777216 ;  /* 0x4b80000000008820 */ /* 0x000fc80000400000 */
[----:B------:R-:W1:Y:S02]  /*0960*/  MUFU.RSQ R2, R0 ;  /* 0x0000000000027308 */ /* 0x000e640000001400 */
[----:B-1----:R-:W-:-:S05]  /*0970*/  @!P0 FMUL R2, R2, 4096 ;  /* 0x4580000002028820 */ /* 0x002fca0000400000 */
[----:B------:R3:W-:Y:S02]  /*0980*/  STS [R3+0x804], R2 ;  /* 0x0008040203007388 */ /* 0x0007e40000000800 */
.L_x_4:
[----:B------:R-:W-:Y:S05]  /*0990*/  WARPSYNC.ALL ;  /* 0x0000000000007948 */ /* 0x000fea0003800000 */
[----:B------:R-:W-:Y:S01]  /*09a0*/  BAR.SYNC.DEFER_BLOCKING 0x0 ;  /* 0x0000000000007b1d */ /* 0x000fe20000010000 */
[----:B0-2---:R-:W-:Y:S02]  /*09b0*/  HFMA2 R10, -RZ, RZ, 1.125, -9232 ;  /* 0x3c80f082ff0a7431 */ /* 0x005fe400000001ff */
[----:B------:R-:W-:-:S03]  /*09c0*/  IMAD.MOV.U32 R11, RZ, RZ, 0x3f800000 ;  /* 0x3f800000ff0b7424 */ /* 0x000fc600078e00ff */
[----:B------:R3:W0:Y:S04]  /*09d0*/  LDS R0, [R3+0x804] ;  /* 0x0008040003007984 */ /* 0x0006280000000800 */
[----:B-1----:R-:W-:Y:S04]  /*09e0*/  LDS R9, [R4] ;  /* 0x0000000004097984 */ /* 0x002fe80000000800 */
[----:B------:R-:W1:Y:S01]  /*09f0*/  LDS R5, [R5] ;  /* 0x0000000005057984 */ /* 0x000e620000000800 */
[----:B---3--:R-:W2:Y:S02]  /*0a00*/  LDC.64 R2, c[0x0][0x388] ;  /* 0x0000e200ff027b82 */ /* 0x008ea40000000a00 */
[----:B--2---:R-:W-:-:S04]  /*0a10*/  IMAD.WIDE.U32 R2, R6, 0x4, R2 ;  /* 0x0000000406027825 */ /* 0x004fc800078e0002 */
[----:B0-----:R-:W-:-:S04]  /*0a20*/  FMUL R0, R7, R0 ;  /* 0x0000000007007220 */ /* 0x001fc80000400000 */
[----:B-1----:R-:W-:-:S04]  /*0a30*/  FFMA R9, R0, R9, R5 ;  /* 0x0000000900097223 */ /* 0x002fc80000000005 */
[----:B------:R-:W-:-:S04]  /*0a40*/  FMUL R0, R9, R9 ;  /* 0x0000000909007220 */ /* 0x000fc80000400000 */
[----:B------:R-:W-:-:S04]  /*0a50*/  FMUL R0, R9, R0 ;  /* 0x0000000009007220 */ /* 0x000fc80000400000 */
[----:B------:R-:W-:Y:S01]  /*0a60*/  FFMA R0, R0, 0.044714998453855514526, R9 ;  /* 0x3d37271300007823 */ /* 0x000fe20000000009 */
[----:B------:R-:W-:-:S03]  /*0a70*/  FMUL R9, R9, 0.5 ;  /* 0x3f00000009097820 */ /* 0x000fc60000400000 */
[----:B------:R-:W-:-:S04]  /*0a80*/  FMUL R7, R0, 0.79788458347320556641 ;  /* 0x3f4c422a00077820 */ /* 0x000fc80000400000 */
[C---:B------:R-:W-:Y:S01]  /*0a90*/  FMUL R0, |R7|.reuse, 2.8853900432586669922 ;  /* 0x4038aa3b07007820 */ /* 0x040fe20000400200 */
[C---:B------:R-:W-:Y:S01]  /*0aa0*/  FMUL R5, R7.reuse, R7 ;  /* 0x0000000707057220 */ /* 0x040fe20000400000 */
[C---:B------:R-:W-:Y:S02]  /*0ab0*/  FSETP.GE.AND P1, PT, |R7|.reuse, 0.60000002384185791016, PT ;  /* 0x3f19999a0700780b */ /* 0x040fe40003f26200 */
[----:B------:R-:W-:Y:S01]  /*0ac0*/  FSETP.GE.AND P0, PT, |R7|, 9.010913848876953125, PT ;  /* 0x41102cb40700780b */ /* 0x000fe20003f06200 */
[C---:B------:R-:W-:Y:S01]  /*0ad0*/  FFMA R10, R5.reuse, R10, -0.052303962409496307373 ;  /* 0xbd563cae050a7423 */ /* 0x040fe2000000000a */
[----:B------:R-:W0:Y:S02]  /*0ae0*/  MUFU.EX2 R0, R0 ;  /* 0x0000000000007308 */ /* 0x000e240000000800 */
[----:B0-----:R-:W-:Y:S01]  /*0af0*/  FADD R8, R0, 1 ;  /* 0x3f80000000087421 */ /* 0x001fe20000000000 */
[----:B------:R-:W-:-:S04]  /*0b00*/  FFMA R0, R5, R10, 0.1331529766321182251 ;  /* 0x3e08594105007423 */ /* 0x000fc8000000000a */
[C---:B------:R-:W-:Y:S01]  /*0b10*/  FFMA R0, R5.reuse, R0, -0.33332768082618713379 ;  /* 0xbeaaa9ed05007423 */ /* 0x040fe20000000000 */
[----:B------:R-:W0:Y:S03]  /*0b20*/  MUFU.RCP R8, R8 ;  /* 0x0000000800087308 */ /* 0x000e260000001000 */
[----:B------:R-:W-:Y:S01]  /*0b30*/  FFMA R0, R5, R0, RZ ;  /* 0x0000000005007223 */ /* 0x000fe200000000ff */
[----:B0-----:R-:W-:-:S05]  /*0b40*/  FFMA R4, R8, -2, R11 ;  /* 0xc000000008047823 */ /* 0x001fca000000000b */
[----:B------:R-:W-:-:S04]  /*0b50*/  FSEL R4, R4, 1, !P0 ;  /* 0x3f80000004047808 */ /* 0x000fc80004000000 */
[--C-:B------:R-:W-:Y:S01]  /*0b60*/  LOP3.LUT R4, R4, 0x80000000, R7.reuse, 0xb8, !PT ;  /* 0x8000000004047812 */ /* 0x100fe200078eb807 */
[----:B------:R-:W-:-:S04]  /*0b70*/  @!P1 FFMA R4, R7, R0, R7 ;  /* 0x0000000007049223 */ /* 0x000fc80000000007 */
[----:B------:R-:W-:-:S04]  /*0b80*/  FADD R4, R4, 1 ;  /* 0x3f80000004047421 */ /* 0x000fc80000000000 */
[----:B------:R-:W-:-:S05]  /*0b90*/  FMUL R9, R9, R4 ;  /* 0x0000000409097220 */ /* 0x000fca0000400000 */
[----:B------:R-:W-:Y:S01]  /*0ba0*/  STG.E desc[UR8][R2.64], R9 ;  /* 0x0000000902007986 */ /* 0x000fe2000c101908 */
[----:B------:R-:W-:Y:S05]  /*0bb0*/  EXIT ;  /* 0x000000000000794d */ /* 0x000fea0003800000 */
.L_x_1:
[----:B------:R-:W-:Y:S01]  /*0bc0*/  IMAD.MOV.U32 R17, RZ, RZ, 0x10 ;  /* 0x00000010ff117424 */ /* 0x000fe200078e00ff */
[----:B------:R-:W-:Y:S01]  /*0bd0*/  MOV R19, 0x1f ;  /* 0x0000001f00137802 */ /* 0x000fe20000000f00 */
[----:B------:R-:W-:-:S07]  /*0be0*/  IMAD.MOV.U32 R16, RZ, RZ, -0x1 ;  /* 0xffffffffff107424 */ /* 0x000fce00078e00ff */
[----:B01----:R-:W-:Y:S05]  /*0bf0*/  WARPSYNC.COLLECTIVE R16, `(.L_x_8) ;  /* 0x0000000010087348 */ /* 0x003fea0003c00000 */
[----:B-1----:R1:W2:Y:S02]  /*0c00*/  SHFL.DOWN P1, R15, R0, R17, R19 ;  /* 0x08000011000f7389 */ /* 0x0022a40000020013 */
[----:B012---:R-:W-:Y:S05]  /*0c10*/  ENDCOLLECTIVE ;  /* 0x000000000000791b */ /* 0x007fea0003800000 */
.L_x_8:
[----:B------:R-:W-:Y:S02]  /*0c20*/  MOV R17, 0x8 ;  /* 0x0000000800117802 */ /* 0x000fe40000000f00 */
[----:B------:R-:W-:-:S05]  /*0c30*/  MOV R11, R15 ;  /* 0x0000000f000b7202 */ /* 0x000fca0000000f00 */
[----:B------:R-:W-:-:S04]  /*0c40*/  FADD R11, R11, R0 ;  /* 0x000000000b0b7221 */ /* 0x000fc80000000000 */
[----:B------:R-:W-:-:S07]  /*0c50*/  IMAD.MOV.U32 R0, RZ, RZ, R11 ;  /* 0x000000ffff007224 */ /* 0x000fce00078e000b */
[----:B------:R-:W-:Y:S05]  /*0c60*/  WARPSYNC.COLLECTIVE R16, `(.L_x_9) ;  /* 0x0000000010087348 */ /* 0x000fea0003c00000 */
[----:B------:R0:W1:Y:S02]  /*0c70*/  SHFL.DOWN P1, R15, R0, R17, R19 ;  /* 0x08000011000f7389 */ /* 0x0000640000020013 */
[----:B01----:R-:W-:Y:S05]  /*0c80*/  ENDCOLLECTIVE ;  /* 0x000000000000791b */ /* 0x003fea0003800000 */
.L_x_9:
[----:B------:R-:W-:Y:S02]  /*0c90*/  IMAD.MOV.U32 R17, RZ, RZ, 0x4 ;  /* 0x00000004ff117424 */ /* 0x000fe400078e00ff */
[----:B------:R-:W-:-:S04]  /*0ca0*/  IMAD.MOV.U32 R12, RZ, RZ, R15 ;  /* 0x000000ffff0c7224 */ /* 0x000fc800078e000f */
[----:B------:R-:W-:-:S05]  /*0cb0*/  FADD R12, R11, R12 ;  /* 0x0000000c0b0c7221 */ /* 0x000fca0000000000 */
[----:B------:R-:W-:-:S07]  /*0cc0*/  MOV R0, R12 ;  /* 0x0000000c00007202 */ /* 0x000fce0000000f00 */
[----:B------:R-:W-:Y:S05]  /*0cd0*/  WARPSYNC.COLLECTIVE R16, `(.L_x_10) ;  /* 0x0000000010087348 */ /* 0x000fea0003c00000 */
[----:B------:R0:W1:Y:S02]  /*0ce0*/  SHFL.DOWN P1, R15, R0, R17, R19 ;  /* 0x08000011000f7389 */ /* 0x0000640000020013 */
[----:B01----:R-:W-:Y:S05]  /*0cf0*/  ENDCOLLECTIVE ;  /* 0x000000000000791b */ /* 0x003fea0003800000 */
.L_x_10:
[----:B------:R-:W-:Y:S02]  /*0d00*/  MOV R17, 0x2 ;  /* 0x0000000200117802 */ /* 0x000fe40000000f00 */
[----:B------:R-:W-:-:S05]  /*0d10*/  MOV R13, R15 ;  /* 0x0000000f000d7202 */ /* 0x000fca0000000f00 */
[----:B------:R-:W-:-:S04]  /*0d20*/  FADD R13, R12, R13 ;  /* 0x0000000d0c0d7221 */ /* 0x000fc80000000000 */
[----:B------:R-:W-:-:S07]  /*0d30*/  IMAD.MOV.U32 R0, RZ, RZ, R13 ;  /* 0x000000ffff007224 */ /* 0x000fce00078e000d */
[----:B------:R-:W-:Y:S05]  /*0d40*/  WARPSYNC.COLLECTIVE R16, `(.L_x_11) ;  /* 0x0000000010087348 */ /* 0x000fea0003c00000 */
[----:B------:R0:W1:Y:S02]  /*0d50*/  SHFL.DOWN P1, R15, R0, R17, R19 ;  /* 0x08000011000f7389 */ /* 0x0000640000020013 */
[----:B01----:R-:W-:Y:S05]  /*0d60*/  ENDCOLLECTIVE ;  /* 0x000000000000791b */ /* 0x003fea0003800000 */
.L_x_11:
[----:B------:R-:W-:Y:S02]  /*0d70*/  IMAD.MOV.U32 R17, RZ, RZ, 0x1 ;  /* 0x00000001ff117424 */ /* 0x000fe400078e00ff */
[----:B------:R-:W-:-:S04]  /*0d80*/  IMAD.MOV.U32 R14, RZ, RZ, R15 ;  /* 0x000000ffff0e7224 */ /* 0x000fc800078e000f */
[----:B------:R-:W-:-:S05]  /*0d90*/  FADD R14, R13, R14 ;  /* 0x0000000e0d0e7221 */ /* 0x000fca0000000000 */
[----:B------:R-:W-:-:S07]  /*0da0*/  MOV R0, R14 ;  /* 0x0000000e00007202 */ /* 0x000fce0000000f00 */
[----:B------:R-:W-:Y:S05]  /*0db0*/  WARPSYNC.COLLECTIVE R16, `(.L_x_12) ;  /* 0x0000000010087348 */ /* 0x000fea0003c00000 */
[----:B------:R0:W1:Y:S02]  /*0dc0*/  SHFL.DOWN P1, R15, R0, R17, R19 ;  /* 0x08000011000f7389 */ /* 0x0000640000020013 */
[----:B01----:R-:W-:Y:S05]  /*0dd0*/  ENDCOLLECTIVE ;  /* 0x000000000000791b */ /* 0x003fea0003800000 */
.L_x_12:
[----:B------:R-:W-:Y:S05]  /*0de0*/  BRA `(.L_x_13) ;  /* 0xfffffff400987947 */ /* 0x000fea000383ffff */
.L_x_5:
[----:B------:R-:W-:Y:S01]  /*0df0*/  MOV R17, 0x10 ;  /* 0x0000001000117802 */ /* 0x000fe20000000f00 */
[----:B------:R-:W-:Y:S01]  /*0e00*/  IMAD.MOV.U32 R19, RZ, RZ, 0x1f ;  /* 0x0000001fff137424 */ /* 0x000fe200078e00ff */
[----:B-1----:R-:W-:-:S07]  /*0e10*/  MOV R16, 0xffffffff ;  /* 0xffffffff00107802 */ /* 0x002fce0000000f00 */
[----:B0-23--:R-:W-:Y:S05]  /*0e20*/  WARPSYNC.COLLECTIVE R16, `(.L_x_14) ;  /* 0x0000000010087348 */ /* 0x00dfea0003c00000 */
[----:B---3--:R1:W3:Y:S02]  /*0e30*/  SHFL.DOWN P1, R15, R0, R17, R19 ;  /* 0x08000011000f7389 */ /* 0x0082e40000020013 */
[----:B0123--:R-:W-:Y:S05]  /*0e40*/  ENDCOLLECTIVE ;  /* 0x000000000000791b */ /* 0x00ffea0003800000 */
.L_x_14:
[----:B------:R-:W-:Y:S02]  /*0e50*/  IMAD.MOV.U32 R17, RZ, RZ, 0x8 ;  /* 0x00000008ff117424 */ /* 0x000fe400078e00ff */
[----:B------:R-:W-:-:S04]  /*0e60*/  IMAD.MOV.U32 R9, RZ, RZ, R15 ;  /* 0x000000ffff097224 */ /* 0x000fc800078e000f */
[----:B------:R-:W-:-:S05]  /*0e70*/  FADD R9, R9, R0 ;  /* 0x0000000009097221 */ /* 0x000fca0000000000 */
[----:B------:R-:W-:-:S07]  /*0e80*/  MOV R0, R9 ;  /* 0x0000000900007202 */ /* 0x000fce0000000f00 */
[----:B------:R-:W-:Y:S05]  /*0e90*/  WARPSYNC.COLLECTIVE R16, `(.L_x_15) ;  /* 0x0000000010087348 */ /* 0x000fea0003c00000 */
[----:B------:R0:W1:Y:S02]  /*0ea0*/  SHFL.DOWN P1, R15, R0, R17, R19 ;  /* 0x08000011000f7389 */ /* 0x0000640000020013 */
[----:B01----:R-:W-:Y:S05]  /*0eb0*/  ENDCOLLECTIVE ;  /* 0x000000000000791b */ /* 0x003fea0003800000 */
.L_x_15:
[----:B------:R-:W-:Y:S01]  /*0ec0*/  IMAD.MOV.U32 R17, RZ, RZ, 0x4 ;  /* 0x00000004ff117424 */ /* 0x000fe200078e00ff */
[----:B------:R-:W-:-:S05]  /*0ed0*/  MOV R2, R15 ;  /* 0x0000000f00027202 */ /* 0x000fca0000000f00 */
[----:B------:R-:W-:-:S05]  /*0ee0*/  FADD R2, R9, R2 ;  /* 0x0000000209027221 */ /* 0x000fca0000000000 */
[----:B------:R-:W-:-:S07]  /*0ef0*/  MOV R0, R2 ;  /* 0x0000000200007202 */ /* 0x000fce0000000f00 */
[----:B------:R-:W-:Y:S05]  /*0f00*/  WARPSYNC.COLLECTIVE R16, `(.L_x_16) ;  /* 0x0000000010087348 */ /* 0x000fea0003c00000 */
[----:B------:R0:W1:Y:S02]  /*0f10*/  SHFL.DOWN P1, R15, R0, R17, R19 ;  /* 0x08000011000f7389 */ /* 0x0000640000020013 */
[----:B01----:R-:W-:Y:S05]  /*0f20*/  ENDCOLLECTIVE ;  /* 0x000000000000791b */ /* 0x003fea0003800000 */
.L_x_16:
[----:B------:R-:W-:Y:S01]  /*0f30*/  IMAD.MOV.U32 R17, RZ, RZ, 0x2 ;  /* 0x00000002ff117424 */ /* 0x000fe200078e00ff */
[----:B------:R-:W-:-:S05]  /*0f40*/  MOV R11, R15 ;  /* 0x0000000f000b7202 */ /* 0x000fca0000000f00 */
[----:B------:R-:W-:-:S05]  /*0f50*/  FADD R11, R2, R11 ;  /* 0x0000000b020b7221 */ /* 0x000fca0000000000 */
[----:B------:R-:W-:-:S07]  /*0f60*/  MOV R0, R11 ;  /* 0x0000000b00007202 */ /* 0x000fce0000000f00 */
[----:B------:R-:W-:Y:S05]  /*0f70*/  WARPSYNC.COLLECTIVE R16, `(.L_x_17) ;  /* 0x0000000010087348 */ /* 0x000fea0003c00000 */
[----:B------:R0:W1:Y:S02]  /*0f80*/  SHFL.DOWN P1, R15, R0, R17, R19 ;  /* 0x08000011000f7389 */ /* 0x0000640000020013 */
[----:B01----:R-:W-:Y:S05]  /*0f90*/  ENDCOLLECTIVE ;  /* 0x000000000000791b */ /* 0x003fea0003800000 */
.L_x_17:
[----:B------:R-:W-:Y:S01]  /*0fa0*/  IMAD.MOV.U32 R17, RZ, RZ, 0x1 ;  /* 0x00000001ff117424 */ /* 0x000fe200078e00ff */
[----:B------:R-:W-:-:S05]  /*0fb0*/  MOV R8, R15 ;  /* 0x0000000f00087202 */ /* 0x000fca0000000f00 */
[----:B------:R-:W-:-:S05]  /*0fc0*/  FADD R8, R11, R8 ;  /* 0x000000080b087221 */ /* 0x000fca0000000000 */
[----:B------:R-:W-:-:S07]  /*0fd0*/  MOV R0, R8 ;  /* 0x0000000800007202 */ /* 0x000fce0000000f00 */
[----:B------:R-:W-:Y:S05]  /*0fe0*/  WARPSYNC.COLLECTIVE R16, `(.L_x_18) ;  /* 0x0000000010087348 */ /* 0x000fea0003c00000 */
[----:B------:R0:W1:Y:S02]  /*0ff0*/  SHFL.DOWN P1, R15, R0, R17, R19 ;  /* 0x08000011000f7389 */ /* 0x0000640000020013 */
[----:B01----:R-:W-:Y:S05]  /*1000*/  ENDCOLLECTIVE ;  /* 0x000000000000791b */ /* 0x003fea0003800000 */
.L_x_18:
[----:B------:R-:W-:Y:S01]  /*1010*/  MOV R13, R15 ;  /* 0x0000000f000d7202 */ /* 0x000fe20000000f00 */
[----:B------:R-:W-:Y:S06]  /*1020*/  BRA `(.L_x_19) ;  /* 0xfffffff400e47947 */ /* 0x000fec000383ffff */
        .weak           $__internal_0_$__cuda_sm3x_div_rn_noftz_f32_slowpath
        .type           $__internal_0_$__cuda_sm3x_div_rn_noftz_f32_slowpath,@function
        .size           $__internal_0_$__cuda_sm3x_div_rn_noftz_f32_slowpath,(.L_x_64 - $__internal_0_$__cuda_sm3x_div_rn_noftz_f32_slowpath)
$__internal_0_$__cuda_sm3x_div_rn_noftz_f32_slowpath:
[----:B------:R-:W-:Y:S01]  /*1030*/  SHF.R.U32.HI R13, RZ, 0x17, R3 ;  /* 0x00000017ff0d7819 */ /* 0x000fe20000011603 */
[----:B------:R-:W-:Y:S01]  /*1040*/  BSSY.RECONVERGENT B1, `(.L_x_20) ;  /* 0x0000062000017945 */ /* 0x000fe20003800200 */
[----:B------:R-:W-:Y:S02]  /*1050*/  SHF.R.U32.HI R11, RZ, 0x17, R0 ;  /* 0x00000017ff0b7819 */ /* 0x000fe40000011600 */
[----:B------:R-:W-:Y:S02]  /*1060*/  LOP3.LUT R13, R13, 0xff, RZ, 0xc0, !PT ;  /* 0x000000ff0d0d7812 */ /* 0x000fe400078ec0ff */
[----:B------:R-:W-:Y:S02]  /*1070*/  LOP3.LUT R16, R11, 0xff, RZ, 0xc0, !PT ;  /* 0x000000ff0b107812 */ /* 0x000fe400078ec0ff */
[----:B------:R-:W-:-:S03]  /*1080*/  IADD3 R15, PT, PT, R13, -0x1, RZ ;  /* 0xffffffff0d0f7810 */ /* 0x000fc60007ffe0ff */
[----:B------:R-:W-:Y:S01]  /*1090*/  VIADD R14, R16, 0xffffffff ;  /* 0xffffffff100e7836 */ /* 0x000fe20000000000 */
[----:B------:R-:W-:-:S04]  /*10a0*/  ISETP.GT.U32.AND P0, PT, R15, 0xfd, PT ;  /* 0x000000fd0f00780c */ /* 0x000fc80003f04070 */
[----:B------:R-:W-:-:S13]  /*10b0*/  ISETP.GT.U32.OR P0, PT, R14, 0xfd, P0 ;  /* 0x000000fd0e00780c */ /* 0x000fda0000704470 */
[----:B------:R-:W-:Y:S01]  /*10c0*/  @!P0 MOV R11, RZ ;  /* 0x000000ff000b8202 */ /* 0x000fe20000000f00 */
[----:B------:R-:W-:Y:S06]  /*10d0*/  @!P0 BRA `(.L_x_21) ;  /* 0x00000000005c8947 */ /* 0x000fec0003800000 */
[----:B------:R-:W-:Y:S02]  /*10e0*/  FSETP.GTU.FTZ.AND P0, PT, |R0|, +INF , PT ;  /* 0x7f8000000000780b */ /* 0x000fe40003f1c200 */
[----:B------:R-:W-:-:S04]  /*10f0*/  FSETP.GTU.FTZ.AND P1, PT, |R3|, +INF , PT ;  /* 0x7f8000000300780b */ /* 0x000fc80003f3c200 */
[----:B------:R-:W-:-:S13]  /*1100*/  PLOP3.LUT P0, PT, P0, P1, PT, 0xf8, 0x8f ;  /* 0x00000000008f781c */ /* 0x000fda0000703f70 */
[----:B------:R-:W-:Y:S05]  /*1110*/  @P0 BRA `(.L_x_22) ;  /* 0x00000004004c0947 */ /* 0x000fea0003800000 */
[----:B------:R-:W-:-:S13]  /*1120*/  LOP3.LUT P0, RZ, R3, 0x7fffffff, R0, 0xc8, !PT ;  /* 0x7fffffff03ff7812 */ /* 0x000fda000780c800 */
[----:B------:R-:W-:Y:S05]  /*1130*/  @!P0 BRA `(.L_x_23) ;  /* 0x00000004003c8947 */ /* 0x000fea0003800000 */
[C---:B------:R-:W-:Y:S02]  /*1140*/  FSETP.NEU.FTZ.AND P2, PT, |R0|.reuse, +INF , PT ;  /* 0x7f8000000000780b */ /* 0x040fe40003f5d200 */
[----:B------:R-:W-:Y:S02]  /*1150*/  FSETP.NEU.FTZ.AND P1, PT, |R3|, +INF , PT ;  /* 0x7f8000000300780b */ /* 0x000fe40003f3d200 */
[----:B------:R-:W-:-:S11]  /*1160*/  FSETP.NEU.FTZ.AND P0, PT, |R0|, +INF , PT ;  /* 0x7f8000000000780b */ /* 0x000fd60003f1d200 */
[----:B------:R-:W-:Y:S05]  /*1170*/  @!P1 BRA !P2, `(.L_x_23) ;  /* 0x00000004002c9947 */ /* 0x000fea0005000000 */
[----:B------:R-:W-:-:S04]  /*1180*/  LOP3.LUT P2, RZ, R0, 0x7fffffff, RZ, 0xc0, !PT ;  /* 0x7fffffff00ff7812 */ /* 0x000fc8000784c0ff */
[----:B------:R-:W-:-:S13]  /*1190*/  PLOP3.LUT P1, PT, P1, P2, PT, 0x2f, 0xf2 ;  /* 0x0000000000f2781c */ /* 0x000fda0000f24577 */
[----:B------:R-:W-:Y:S05]  /*11a0*/  @P1 BRA `(.L_x_24) ;  /* 0x0000000400181947 */ /* 0x000fea0003800000 */
[----:B------:R-:W-:-:S04]  /*11b0*/  LOP3.LUT P1, RZ, R3, 0x7fffffff, RZ, 0xc0, !PT ;  /* 0x7fffffff03ff7812 */ /* 0x000fc8000782c0ff */
[----:B------:R-:W-:-:S13]  /*11c0*/  PLOP3.LUT P0, PT, P0, P1, PT, 0x2f, 0xf2 ;  /* 0x0000000000f2781c */ /* 0x000fda0000702577 */
[----:B------:R-:W-:Y:S05]  /*11d0*/  @P0 BRA `(.L_x_25) ;  /* 0x0000000400000947 */ /* 0x000fea0003800000 */
[----:B------:R-:W-:Y:S02]  /*11e0*/  ISETP.GE.AND P0, PT, R14, RZ, PT ;  /* 0x000000ff0e00720c */ /* 0x000fe40003f06270 */
[----:B------:R-:W-:-:S11]  /*11f0*/  ISETP.GE.AND P1, PT, R15, RZ, PT ;  /* 0x000000ff0f00720c */ /* 0x000fd60003f26270 */
[----:B------:R-:W-:Y:S01]  /*1200*/  @P0 MOV R11, RZ ;  /* 0x000000ff000b0202 */ /* 0x000fe20000000f00 */
[----:B------:R-:W-:Y:S02]  /*1210*/  @!P0 IMAD.MOV.U32 R11, RZ, RZ, -0x40 ;  /* 0xffffffc0ff0b8424 */ /* 0x000fe400078e00ff */
[----:B------:R-:W-:Y:S01]  /*1220*/  @!P0 FFMA R0, R0, 1.84467440737095516160e+19, RZ ;  /* 0x5f80000000008823 */ /* 0x000fe200000000ff */
[----:B------:R-:W-:Y:S02]  /*1230*/  @!P1 FFMA R3, R3, 1.84467440737095516160e+19, RZ ;  /* 0x5f80000003039823 */ /* 0x000fe400000000ff */
[----:B------:R-:W-:-:S07]  /*1240*/  @!P1 IADD3 R11, PT, PT, R11, 0x40, RZ ;  /* 0x000000400b0b9810 */ /* 0x000fce0007ffe0ff */
.L_x_21:
[----:B------:R-:W-:Y:S01]  /*1250*/  LEA R14, R13, 0xc0800000, 0x17 ;  /* 0xc08000000d0e7811 */ /* 0x000fe200078eb8ff */
[----:B------:R-:W-:Y:S03]  /*1260*/  BSSY.RECONVERGENT B2, `(.L_x_26) ;  /* 0x0000036000027945 */ /* 0x000fe60003800200 */
[----:B------:R-:W-:Y:S01]  /*1270*/  IADD3 R15, PT, PT, -R14, R3, RZ ;  /* 0x000000030e0f7210 */ /* 0x000fe20007ffe1ff */
[----:B------:R-:W-:-:S03]  /*1280*/  VIADD R14, R16, 0xffffff81 ;  /* 0xffffff81100e7836 */ /* 0x000fc60000000000 */
[----:B------:R-:W0:Y:S01]  /*1290*/  MUFU.RCP R3, R15 ;  /* 0x0000000f00037308 */ /* 0x000e220000001000 */
[----:B------:R-:W-:Y:S01]  /*12a0*/  FADD.FTZ R17, -R15, -RZ ;  /* 0x800000ff0f117221 */ /* 0x000fe20000010100 */
[C---:B------:R-:W-:Y:S01]  /*12b0*/  IMAD R0, R14.reuse, -0x800000, R0 ;  /* 0xff8000000e007824 */ /* 0x040fe200078e0200 */
[----:B------:R-:W-:-:S04]  /*12c0*/  IADD3 R14, PT, PT, R14, 0x7f, -R13 ;  /* 0x0000007f0e0e7810 */ /* 0x000fc80007ffe80d */
[----:B------:R-:W-:Y:S01]  /*12d0*/  IADD3 R14, PT, PT, R14, R11, RZ ;  /* 0x0000000b0e0e7210 */ /* 0x000fe20007ffe0ff */
[----:B0-----:R-:W-:-:S04]  /*12e0*/  FFMA R16, R3, R17, 1 ;  /* 0x3f80000003107423 */ /* 0x001fc80000000011 */
[----:B------:R-:W-:-:S04]  /*12f0*/  FFMA R3, R3, R16, R3 ;  /* 0x0000001003037223 */ /* 0x000fc80000000003 */
[----:B------:R-:W-:-:S04]  /*1300*/  FFMA R16, R0, R3, RZ ;  /* 0x0000000300107223 */ /* 0x000fc800000000ff */
[----:B------:R-:W-:-:S04]  /*1310*/  FFMA R18, R17, R16, R0 ;  /* 0x0000001011127223 */ /* 0x000fc80000000000 */
[----:B------:R-:W-:-:S04]  /*1320*/  FFMA R18, R3, R18, R16 ;  /* 0x0000001203127223 */ /* 0x000fc80000000010 */
[----:B------:R-:W-:-:S04]  /*1330*/  FFMA R17, R17, R18, R0 ;  /* 0x0000001211117223 */ /* 0x000fc80000000000 */
[----:B------:R-:W-:-:S05]  /*1340*/  FFMA R0, R3, R17, R18 ;  /* 0x0000001103007223 */ /* 0x000fca0000000012 */
[----:B------:R-:W-:-:S04]  /*1350*/  SHF.R.U32.HI R13, RZ, 0x17, R0 ;  /* 0x00000017ff0d7819 */ /* 0x000fc80000011600 */
[----:B------:R-:W-:-:S04]  /*1360*/  LOP3.LUT R13, R13, 0xff, RZ, 0xc0, !PT ;  /* 0x000000ff0d0d7812 */ /* 0x000fc800078ec0ff */
[----:B------:R-:W-:-:S05]  /*1370*/  IADD3 R15, PT, PT, R13, R14, RZ ;  /* 0x0000000e0d0f7210 */ /* 0x000fca0007ffe0ff */
[----:B------:R-:W-:-:S05]  /*1380*/  VIADD R11, R15, 0xffffffff ;  /* 0xffffffff0f0b7836 */ /* 0x000fca0000000000 */
[----:B------:R-:W-:-:S13]  /*1390*/  ISETP.GE.U32.AND P0, PT, R11, 0xfe, PT ;  /* 0x000000fe0b00780c */ /* 0x000fda0003f06070 */
[----:B------:R-:W-:Y:S05]  /*13a0*/  @!P0 BRA `(.L_x_27) ;  /* 0x0000000000808947 */ /* 0x000fea0003800000 */
[----:B------:R-:W-:-:S13]  /*13b0*/  ISETP.GT.AND P0, PT, R15, 0xfe, PT ;  /* 0x000000fe0f00780c */ /* 0x000fda0003f04270 */
[----:B------:R-:W-:Y:S05]  /*13c0*/  @P0 BRA `(.L_x_28) ;  /* 0x00000000006c0947 */ /* 0x000fea0003800000 */
[----:B------:R-:W-:-:S13]  /*13d0*/  ISETP.GE.AND P0, PT, R15, 0x1, PT ;  /* 0x000000010f00780c */ /* 0x000fda0003f06270 */
[----:B------:R-:W-:Y:S05]  /*13e0*/  @P0 BRA `(.L_x_29) ;  /* 0x0000000000740947 */ /* 0x000fea0003800000 */
[----:B------:R-:W-:Y:S02]  /*13f0*/  ISETP.GE.AND P0, PT, R15, -0x18, PT ;  /* 0xffffffe80f00780c */ /* 0x000fe40003f06270 */
[----:B------:R-:W-:-:S11]  /*1400*/  LOP3.LUT R0, R0, 0x80000000, RZ, 0xc0, !PT ;  /* 0x8000000000007812 */ /* 0x000fd600078ec0ff */
[----:B------:R-:W-:Y:S05]  /*1410*/  @!P0 BRA `(.L_x_29) ;  /* 0x0000000000688947 */ /* 0x000fea0003800000 */
[-CC-:B------:R-:W-:Y:S01]  /*1420*/  FFMA.RZ R11, R3, R17.reuse, R18.reuse ;  /* 0x00000011030b7223 */ /* 0x180fe2000000c012 */
[----:B------:R-:W-:Y:S01]  /*1430*/  IADD3 R16, PT, PT, R15, 0x20, RZ ;  /* 0x000000200f107810 */ /* 0x000fe20007ffe0ff */
[-CC-:B------:R-:W-:Y:S01]  /*1440*/  FFMA.RM R14, R3, R17.reuse, R18.reuse ;  /* 0x00000011030e7223 */ /* 0x180fe20000004012 */
[----:B------:R-:W-:Y:S02]  /*1450*/  ISETP.NE.AND P2, PT, R15, RZ, PT ;  /* 0x000000ff0f00720c */ /* 0x000fe40003f45270 */
[----:B------:R-:W-:Y:S01]  /*1460*/  LOP3.LUT R13, R11, 0x7fffff, RZ, 0xc0, !PT ;  /* 0x007fffff0b0d7812 */ /* 0x000fe200078ec0ff */
[----:B------:R-:W-:Y:S01]  /*1470*/  FFMA.RP R11, R3, R17, R18 ;  /* 0x00000011030b7223 */ /* 0x000fe20000008012 */
[----:B------:R-:W-:Y:S02]  /*1480*/  ISETP.NE.AND P1, PT, R15, RZ, PT ;  /* 0x000000ff0f00720c */ /* 0x000fe40003f25270 */
[----:B------:R-:W-:Y:S02]  /*1490*/  LOP3.LUT R13, R13, 0x800000, RZ, 0xfc, !PT ;  /* 0x008000000d0d7812 */ /* 0x000fe400078efcff */
[----:B------:R-:W-:-:S02]  /*14a0*/  IADD3 R3, PT, PT, -R15, RZ, RZ ;  /* 0x000000ff0f037210 */ /* 0x000fc40007ffe1ff */
[----:B------:R-:W-:Y:S02]  /*14b0*/  SHF.L.U32 R16, R13, R16, RZ ;  /* 0x000000100d107219 */ /* 0x000fe400000006ff */
[----:B------:R-:W-:Y:S02]  /*14c0*/  FSETP.NEU.FTZ.AND P0, PT, R11, R14, PT ;  /* 0x0000000e0b00720b */ /* 0x000fe40003f1d000 */
[----:B------:R-:W-:Y:S02]  /*14d0*/  SEL R14, R3, RZ, P2 ;  /* 0x000000ff030e7207 */ /* 0x000fe40001000000 */
[----:B------:R-:W-:Y:S02]  /*14e0*/  ISETP.NE.AND P1, PT, R16, RZ, P1 ;  /* 0x000000ff1000720c */ /* 0x000fe40000f25270 */
[----:B------:R-:W-:Y:S02]  /*14f0*/  SHF.R.U32.HI R14, RZ, R14, R13 ;  /* 0x0000000eff0e7219 */ /* 0x000fe4000001160d */
[----:B------:R-:W-:-:S02]  /*1500*/  PLOP3.LUT P0, PT, P0, P1, PT, 0xf8, 0x8f ;  /* 0x00000000008f781c */ /* 0x000fc40000703f70 */
[----:B------:R-:W-:Y:S02]  /*1510*/  SHF.R.U32.HI R16, RZ, 0x1, R14 ;  /* 0x00000001ff107819 */ /* 0x000fe4000001160e */
[----:B------:R-:W-:-:S04]  /*1520*/  SEL R3, RZ, 0x1, !P0 ;  /* 0x00000001ff037807 */ /* 0x000fc80004000000 */
[----:B------:R-:W-:-:S04]  /*1530*/  LOP3.LUT R3, R3, 0x1, R16, 0xf8, !PT ;  /* 0x0000000103037812 */ /* 0x000fc800078ef810 */
[----:B------:R-:W-:-:S05]  /*1540*/  LOP3.LUT R3, R3, R14, RZ, 0xc0, !PT ;  /* 0x0000000e03037212 */ /* 0x000fca00078ec0ff */
[----:B------:R-:W-:-:S05]  /*1550*/  IMAD.IADD R3, R16, 0x1, R3 ;  /* 0x0000000110037824 */ /* 0x000fca00078e0203 */
[----:B------:R-:W-:Y:S01]  /*1560*/  LOP3.LUT R0, R3, R0, RZ, 0xfc, !PT ;  /* 0x0000000003007212 */ /* 0x000fe200078efcff */
[----:B------:R-:W-:Y:S06]  /*1570*/  BRA `(.L_x_29) ;  /* 0x0000000000107947 */ /* 0x000fec0003800000 */
.L_x_28:
[----:B------:R-:W-:-:S04]  /*1580*/  LOP3.LUT R0, R0, 0x80000000, RZ, 0xc0, !PT ;  /* 0x8000000000007812 */ /* 0x000fc800078ec0ff */
[----:B------:R-:W-:Y:S01]  /*1590*/  LOP3.LUT R0, R0, 0x7f800000, RZ, 0xfc, !PT ;  /* 0x7f80000000007812 */ /* 0x000fe200078efcff */
[----:B------:R-:W-:Y:S06]  /*15a0*/  BRA `(.L_x_29) ;  /* 0x0000000000047947 */ /* 0x000fec0003800000 */
.L_x_27:
[----:B------:R-:W-:-:S07]  /*15b0*/  LEA R0, R14, R0, 0x17 ;  /* 0x000000000e007211 */ /* 0x000fce00078eb8ff */
.L_x_29:
[----:B------:R-:W-:Y:S05]  /*15c0*/  BSYNC.RECONVERGENT B2 ;  /* 0x0000000000027941 */ /* 0x000fea0003800200 */
.L_x_26:
[----:B------:R-:W-:Y:S05]  /*15d0*/  BRA `(.L_x_30) ;  /* 0x0000000000207947 */ /* 0x000fea0003800000 */
.L_x_25:
[----:B------:R-:W-:-:S04]  /*15e0*/  LOP3.LUT R0, R3, 0x80000000, R0, 0x48, !PT ;  /* 0x8000000003007812 */ /* 0x000fc800078e4800 */
[----:B------:R-:W-:Y:S01]  /*15f0*/  LOP3.LUT R0, R0, 0x7f800000, RZ, 0xfc, !PT ;  /* 0x7f80000000007812 */ /* 0x000fe200078efcff */
[----:B------:R-:W-:Y:S06]  /*1600*/  BRA `(.L_x_30) ;  /* 0x0000000000147947 */ /* 0x000fec0003800000 */
.L_x_24:
[----:B------:R-:W-:Y:S01]  /*1610*/  LOP3.LUT R0, R3, 0x80000000, R0, 0x48, !PT ;  /* 0x8000000003007812 */ /* 0x000fe200078e4800 */
[----:B------:R-:W-:Y:S06]  /*1620*/  BRA `(.L_x_30) ;  /* 0x00000000000c7947 */ /* 0x000fec0003800000 */
.L_x_23:
[----:B------:R-:W0:Y:S01]  /*1630*/  MUFU.RSQ R0, -QNAN ;  /* 0xffc0000000007908 */ /* 0x000e220000001400 */
[----:B------:R-:W-:Y:S05]  /*1640*/  BRA `(.L_x_30) ;  /* 0x0000000000047947 */ /* 0x000fea0003800000 */
.L_x_22:
[----:B------:R-:W-:-:S07]  /*1650*/  FADD.FTZ R0, R0, R3 ;  /* 0x0000000300007221 */ /* 0x000fce0000010000 */
.L_x_30:
[----:B------:R-:W-:Y:S05]  /*1660*/  BSYNC.RECONVERGENT B1 ;  /* 0x0000000000017941 */ /* 0x000fea0003800200 */
.L_x_20:
[----:B------:R-:W-:-:S04]  /*1670*/  HFMA2 R13, -RZ, RZ, 0, 0 ;  /* 0x00000000ff0d7431 */ /* 0x000fc800000001ff */
[----:B0-----:R-:W-:Y:S05]  /*1680*/  RET.REL.NODEC R12 `(_Z37layernorm_gelu_fused_optimized_kernelPKfPfS0_S0_iiif) ;  /* 0xffffffe80c5c7950 */ /* 0x001fea0003c3ffff */
.L_x_31:
[----:B------:R-:W-:-:S00]  /*1690*/  BRA `(.L_x_31) ;  /* 0xfffffffc00fc7947 */ /* 0x000fc0000383ffff */
[----:B------:R-:W-:-:S00]  /*16a0*/  NOP ;  /* 0x0000000000007918 */ /* 0x000fc00000000000 */
        /* <DEDUP_REMOVED lines=13> */
.L_x_64:


//--------------------- .text._Z27layernorm_gelu_fused_kernelPKfPfS0_S0_iiif --------------------------
	.section	.text._Z27layernorm_gelu_fused_kernelPKfPfS0_S0_iiif,"ax",@progbits
	.align	128
        .global         _Z27layernorm_gelu_fused_kernelPKfPfS0_S0_iiif
        .type           _Z27layernorm_gelu_fused_kernelPKfPfS0_S0_iiif,@function
        .size           _Z27layernorm_gelu_fused_kernelPKfPfS0_S0_iiif,(.L_x_65 - _Z27layernorm_gelu_fused_kernelPKfPfS0_S0_iiif)
        .other          _Z27layernorm_gelu_fused_kernelPKfPfS0_S0_iiif,@"STO_CUDA_ENTRY STV_DEFAULT"
_Z27layernorm_gelu_fused_kernelPKfPfS0_S0_iiif:
.text._Z27layernorm_gelu_fused_kernelPKfPfS0_S0_iiif:
[----:B------:R-:W-:Y:S01]  /*0000*/  LDC R1, c[0x0][0x37c] ;  /* 0x0000df00ff017b82 */ /* 0x000fe20000000800 */
[----:B------:R-:W0:Y:S07]  /*0010*/  S2R R0, SR_CTAID.X ;  /* 0x0000000000007919 */ /* 0x000e2e0000002500 */
[----:B------:R-:W0:Y:S01]  /*0020*/  LDC.64 R2, c[0x0][0x3a0] ;  /* 0x0000e800ff027b82 */ /* 0x000e220000000a00 */
[----:B------:R-:W1:Y:S01]  /*0030*/  LDCU UR8, c[0x0][0x3a8] ;  /* 0x00007500ff0877ac */ /* 0x000e620008000800 */
[----:B------:R-:W1:Y:S06]  /*0040*/  S2R R4, SR_TID.X ;  /* 0x0000000000047919 */ /* 0x000e6c0000002100 */
[----:B------:R-:W2:Y:S01]  /*0050*/  S2UR UR4, SR_CTAID.Y ;  /* 0x00000000000479c3 */ /* 0x000ea20000002600 */
[----:B0-----:R-:W-:-:S04]  /*0060*/  ISETP.GE.AND P0, PT, R0, R3, PT ;  /* 0x000000030000720c */ /* 0x001fc80003f06270 */
[----:B--2---:R-:W-:-:S04]  /*0070*/  ISETP.LE.OR P0, PT, R2, UR4, P0 ;  /* 0x0000000402007c0c */ /* 0x004fc80008703670 */
[----:B-1----:R-:W-:-:S13]  /*0080*/  ISETP.GE.OR P0, PT, R4, UR8, P0 ;  /* 0x0000000804007c0c */ /* 0x002fda0008706670 */
[----:B------:R-:W-:Y:S05]  /*0090*/  @P0 EXIT ;  /* 0x000000000000094d */ /* 0x000fea0003800000 */
[----:B------:R-:W0:Y:S01]  /*00a0*/  LDC.64 R6, c[0x0][0x380] ;  /* 0x0000e000ff067b82 */ /* 0x000e220000000a00 */
[----:B------:R-:W1:Y:S01]  /*00b0*/  LDCU.64 UR6, c[0x0][0x358] ;  /* 0x00006b00ff0677ac */ /* 0x000e620008000a00 */
[----:B------:R-:W-:-:S04]  /*00c0*/  IMAD R3, R3, UR4, R0 ;  /* 0x0000000403037c24 */ /* 0x000fc8000f8e0200 */
[----:B------:R-:W-:-:S04]  /*00d0*/  IMAD R2, R3, UR8, R4 ;  /* 0x0000000803027c24 */ /* 0x000fc8000f8e0204 */
[----:B0-----:R-:W-:-:S05]  /*00e0*/  IMAD.WIDE.U32 R6, R2, 0x4, R6 ;  /* 0x0000000402067825 */ /* 0x001fca00078e0006 */
[----:B-1----:R0:W2:Y:S01]  /*00f0*/  LDG.E R5, desc[UR6][R6.64] ;  /* 0x0000000606057981 */ /* 0x0020a2000c1e1900 */
[----:B------:R-:W1:Y:S01]  /*0100*/  S2UR UR5, SR_CgaCtaId ;  /* 0x00000000000579c3 */ /* 0x000e620000008800 */
[----:B------:R-:W-:Y:S01]  /*0110*/  UMOV UR4, 0x400 ;  /* 0x0000040000047882 */ /* 0x000fe20000000000 */
[----:B0-----:R-:W-:Y:S02]  /*0120*/  SHF.R.U32.HI R7, RZ, 0x3, R4 ;  /* 0x00000003ff077819 */ /* 0x001fe40000011604 */
[----:B------:R-:W-:Y:S01]  /*0130*/  LOP3.LUT P0, R6, R4, 0x1f, RZ, 0xc0, !PT ;  /* 0x0000001f04067812 */ /* 0x000fe2000780c0ff */
[----:B-1----:R-:W-:Y:S01]  /*0140*/  ULEA UR4, UR5, UR4, 0x18 ;  /* 0x0000000405047291 */ /* 0x002fe2000f8ec0ff */
[----:B--2---:R-:W0:Y:S02]  /*0150*/  SHFL.DOWN PT, R0, R5, 0x10, 0x1f ;  /* 0x0a001f0005007f89 */ /* 0x004e2400000e0000 */
[----:B0-----:R-:W-:-:S05]  /*0160*/  FADD R0, R5, R0 ;  /* 0x0000000005007221 */ /* 0x001fca0000000000 */
[----:B------:R-:W0:Y:S02]  /*0170*/  SHFL.DOWN PT, R3, R0, 0x8, 0x1f ;  /* 0x09001f0000037f89 */ /* 0x000e2400000e0000 */
[----:B0-----:R-:W-:Y:S01]  /*0180*/  FADD R3, R0, R3 ;  /* 0x0000000300037221 */ /* 0x001fe20000000000 */
[----:B------:R-:W-:-:S04]  /*0190*/  LOP3.LUT R0, R7, 0x7c, RZ, 0xc0, !PT ;  /* 0x0000007c07007812 */ /* 0x000fc800078ec0ff */
[----:B------:R-:W0:Y:S02]  /*01a0*/  SHFL.DOWN PT, R8, R3, 0x4, 0x1f ;  /* 0x08801f0003087f89 */ /* 0x000e2400000e0000 */
[----:B0-----:R-:W-:Y:S01]  /*01b0*/  FADD R8, R3, R8 ;  /* 0x0000000803087221 */ /* 0x001fe20000000000 */
[----:B------:R-:W-:-:S04]  /*01c0*/  MOV R3, UR4 ;  /* 0x0000000400037c02 */ /* 0x000fc80008000f00 */
[----:B------:R-:W0:Y:S01]  /*01d0*/  SHFL.DOWN PT, R9, R8, 0x2, 0x1f ;  /* 0x08401f0008097f89 */ /* 0x000e2200000e0000 */
[----:B------:R-:W-:Y:S02]  /*01e0*/  IMAD.IADD R7, R0, 0x1, R3 ;  /* 0x0000000100077824 */ /* 0x000fe400078e0203 */
[----:B0-----:R-:W-:Y:S01]  /*01f0*/  FADD R9, R8, R9 ;  /* 0x0000000908097221 */ /* 0x001fe20000000000 */
[----:B------:R-:W-:-:S04]  /*0200*/  LEA R8, R6, R3, 0x2 ;  /* 0x0000000306087211 */ /* 0x000fc800078e10ff */
[----:B------:R-:W0:Y:S02]  /*0210*/  SHFL.DOWN PT, R10, R9, 0x1, 0x1f ;  /* 0x08201f00090a7f89 */ /* 0x000e2400000e0000 */
[----:B0-----:R-:W-:-:S05]  /*0220*/  FADD R10, R9, R10 ;  /* 0x0000000a090a7221 */ /* 0x001fca0000000000 */
[----:B------:R0:W-:Y:S01]  /*0230*/  @!P0 STS [R7], R10 ;  /* 0x0000000a07008388 */ /* 0x0001e20000000800 */
[----:B------:R-:W-:Y:S01]  /*0240*/  BAR.SYNC.DEFER_BLOCKING 0x0 ;  /* 0x0000000000007b1d */ /* 0x000fe20000010000 */
[----:B------:R-:W-:-:S13]  /*0250*/  ISETP.GT.U32.AND P0, PT, R4, 0x1f, PT ;  /* 0x0000001f0400780c */ /* 0x000fda0003f04070 */
[----:B0-----:R-:W-:Y:S05]  /*0260*/  @P0 BRA `(.L_x_32) ;  /* 0x0000000000900947 */ /* 0x001fea0003800000 */
[----:B------:R-:W-:Y:S01]  /*0270*/  ISETP.GT.U32.AND P0, PT, R6, 0x7, PT ;  /* 0x000000070600780c */ /* 0x000fe20003f04070 */
[----:B------:R-:W-:Y:S01]  /*0280*/  IMAD.MOV.U32 R0, RZ, RZ, RZ ;  /* 0x000000ffff007224 */ /* 0x000fe200078e00ff */
        /* <DEDUP_REMOVED lines=13> */
.L_x_45:
        /* <DEDUP_REMOVED lines=13> */
[----:B01----:R-:W-:Y:S05]  /*0430*/  CALL.REL.NOINC `($__internal_1_$__cuda_sm3x_div_rn_noftz_f32_slowpath) ;  /* 0x0000000800d07944 */ /* 0x003fea0003c00000 */
[----:B------:R-:W-:-:S07]  /*0440*/  MOV R10, R0 ;  /* 0x00000000000a7202 */ /* 0x000fce0000000f00 */
.L_x_35:
[----:B------:R-:W-:Y:S05]  /*0450*/  BSYNC.RECONVERGENT B0 ;  /* 0x0000000000007941 */ /* 0x000fea0003800200 */
.L_x_34:
[----:B------:R-:W2:Y:S01]  /*0460*/  S2UR UR5, SR_CgaCtaId ;  /* 0x00000000000579c3 */ /* 0x000ea20000008800 */
[----:B------:R-:W-:Y:S02]  /*0470*/  UMOV UR4, 0x400 ;  /* 0x0000040000047882 */ /* 0x000fe40000000000 */
[----:B--2---:R-:W-:-:S06]  /*0480*/  ULEA UR4, UR5, UR4, 0x18 ;  /* 0x0000000405047291 */ /* 0x004fcc000f8ec0ff */
[----:B------:R-:W-:-:S05]  /*0490*/  IMAD.U32 R3, RZ, RZ, UR4 ;  /* 0x00000004ff037e24 */ /* 0x000fca000f8e00ff */
[----:B------:R2:W-:Y:S02]  /*04a0*/  STS [R3], R10 ;  /* 0x0000000a03007388 */ /* 0x0005e40000000800 */
.L_x_32:
[----:B------:R-:W-:Y:S05]  /*04b0*/  WARPSYNC.ALL ;  /* 0x0000000000007948 */ /* 0x000fea0003800000 */
[----:B------:R-:W-:Y:S01]  /*04c0*/  BAR.SYNC.DEFER_BLOCKING 0x0 ;  /* 0x0000000000007b1d */ /* 0x000fe20000010000 */
[----:B------:R-:W-:Y:S02]  /*04d0*/  ISETP.NE.AND P0, PT, R6, RZ, PT ;  /* 0x000000ff0600720c */ /* 0x000fe40003f05270 */
[----:B------:R-:W-:-:S03]  /*04e0*/  ISETP.GT.U32.AND P1, PT, R4, 0x1f, PT ;  /* 0x0000001f0400780c */ /* 0x000fc60003f24070 */
[----:B------:R-:W3:Y:S02]  /*04f0*/  LDS R0, [R3] ;  /* 0x0000000003007984 */ /* 0x000ee40000000800 */
        /* <DEDUP_REMOVED lines=12> */
[----:B------:R1:W-:Y:S01]  /*05c0*/  @!P0 STS [R7], R14 ;  /* 0x0000000e07008388 */ /* 0x0003e20000000800 */
[----:B------:R-:W-:Y:S06]  /*05d0*/  BAR.SYNC.DEFER_BLOCKING 0x0 ;  /* 0x0000000000007b1d */ /* 0x000fec0000010000 */
[----:B------:R-:W-:Y:S05]  /*05e0*/  @P1 BRA `(.L_x_36) ;  /* 0x0000000000ac1947 */ /* 0x000fea0003800000 */
[----:B------:R-:W-:Y:S01]  /*05f0*/  ISETP.GT.U32.AND P1, PT, R6, 0x7, PT ;  /* 0x000000070600780c */ /* 0x000fe20003f24070 */
[----:B------:R-:W-:Y:S01]  /*0600*/  HFMA2 R0, -RZ, RZ, 0, 0 ;  /* 0x00000000ff007431 */ /* 0x000fe200000001ff */
        /* <DEDUP_REMOVED lines=9> */
[----:B0-2---:R-:W0:Y:S02]  /*06a0*/  SHFL.DOWN PT, R8, R9, 0x2, 0x1f ;  /* 0x08401f0009087f89 */ /* 0x005e2400000e0000 */
[----:B0-----:R-:W-:-:S05]  /*06b0*/  FADD R8, R9, R8 ;  /* 0x0000000809087221 */ /* 0x001fca0000000000 */
[----:B------:R0:W1:Y:S02]  /*06c0*/  SHFL.DOWN PT, R11, R8, 0x1, 0x1f ;  /* 0x08201f00080b7f89 */ /* 0x00006400000e0000 */
.L_x_51:
[----:B-1----:R-:W-:Y:S01]  /*06d0*/  FADD R11, R8, R11 ;  /* 0x0000000b080b7221 */ /* 0x002fe20000000000 */
[----:B------:R-:W-:Y:S06]  /*06e0*/  @P0 BRA `(.L_x_36) ;  /* 0x00000000006c0947 */ /* 0x000fec0003800000 */
[----:B------:R-:W0:Y:S01]  /*06f0*/  LDCU UR4, c[0x0][0x3a8] ;  /* 0x00007500ff0477ac */ /* 0x000e220008000800 */
[----:B------:R-:W-:Y:S01]  /*0700*/  BSSY.RECONVERGENT B0, `(.L_x_38) ;  /* 0x000000e000007945 */ /* 0x000fe20003800200 */
[----:B0-----:R-:W-:-:S04]  /*0710*/  I2FP.F32.U32 R8, UR4 ;  /* 0x0000000400087c45 */ /* 0x001fc80008201000 */
[----:B------:R-:W0:Y:S08]  /*0720*/  MUFU.RCP R3, R8 ;  /* 0x0000000800037308 */ /* 0x000e300000001000 */
[----:B------:R-:W1:Y:S01]  /*0730*/  FCHK P0, R11, R8 ;  /* 0x000000080b007302 */ /* 0x000e620000000000 */
[----:B0-----:R-:W-:-:S04]  /*0740*/  FFMA R0, -R8, R3, 1 ;  /* 0x3f80000008007423 */ /* 0x001fc80000000103 */
[----:B------:R-:W-:-:S04]  /*0750*/  FFMA R0, R3, R0, R3 ;  /* 0x0000000003007223 */ /* 0x000fc80000000003 */
[----:B------:R-:W-:-:S04]  /*0760*/  FFMA R3, R0, R11, RZ ;  /* 0x0000000b00037223 */ /* 0x000fc800000000ff */
[----:B------:R-:W-:-:S04]  /*0770*/  FFMA R6, -R8, R3, R11 ;  /* 0x0000000308067223 */ /* 0x000fc8000000010b */
[----:B------:R-:W-:Y:S01]  /*0780*/  FFMA R0, R0, R6, R3 ;  /* 0x0000000600007223 */ /* 0x000fe20000000003 */
[----:B-1----:R-:W-:Y:S06]  /*0790*/  @!P0 BRA `(.L_x_39) ;  /* 0x0000000000108947 */ /* 0x002fec0003800000 */
[----:B------:R-:W-:Y:S01]  /*07a0*/  IMAD.MOV.U32 R0, RZ, RZ, R11 ;  /* 0x000000ffff007224 */ /* 0x000fe200078e000b */
[----:B------:R-:W-:Y:S02]  /*07b0*/  MOV R3, R8 ;  /* 0x0000000800037202 */ /* 0x000fe40000000f00 */
[----:B------:R-:W-:-:S07]  /*07c0*/  MOV R10, 0x7e0 ;  /* 0x000007e0000a7802 */ /* 0x000fce0000000f00 */
[----:B------:R-:W-:Y:S05]  /*07d0*/  CALL.REL.NOINC `($__internal_1_$__cuda_sm3x_div_rn_noftz_f32_slowpath) ;  /* 0x0000000400e87944 */ /* 0x000fea0003c00000 */
.L_x_39:
[----:B------:R-:W-:Y:S05]  /*07e0*/  BSYNC.RECONVERGENT B0 ;  /* 0x0000000000007941 */ /* 0x000fea0003800200 */
.L_x_38:
[----:B------:R-:W0:Y:S01]  /*07f0*/  LDCU UR4, c[0x0][0x3ac] ;  /* 0x00007580ff0477ac */ /* 0x000e220008000800 */
[----:B------:R-:W1:Y:S01]  /*0800*/  S2UR UR5, SR_CgaCtaId ;  /* 0x00000000000579c3 */ /* 0x000e620000008800 */
[----:B0-----:R-:W-:Y:S01]  /*0810*/  FADD R0, R0, UR4 ;  /* 0x0000000400007e21 */ /* 0x001fe20008000000 */
[----:B------:R-:W-:-:S04]  /*0820*/  UMOV UR4, 0x400 ;  /* 0x0000040000047882 */ /* 0x000fc80000000000 */
[----:B------:R-:W-:Y:S01]  /*0830*/  FSETP.GEU.AND P0, PT, |R0|, 1.175494350822287508e-38, PT ;  /* 0x008000000000780b */ /* 0x000fe20003f0e200 */
[----:B-1----:R-:W-:-:S06]  /*0840*/  ULEA UR4, UR5, UR4, 0x18 ;  /* 0x0000000405047291 */ /* 0x002fcc000f8ec0ff */
[----:B------:R-:W-:-:S06]  /*0850*/  IMAD.U32 R3, RZ, RZ, UR4 ;  /* 0x00000004ff037e24 */ /* 0x000fcc000f8e00ff */
[----:B------:R-:W-:-:S04]  /*0860*/  @!P0 FMUL R0, R0, 16777216 ;  /* 0x4b80000000008820 */ /* 0x000fc80000400000 */
[----:B------:R-:W0:Y:S02]  /*0870*/  MUFU.RSQ R6, R0 ;  /* 0x0000000000067308 */ /* 0x000e240000001400 */
[----:B0-----:R-:W-:-:S05]  /*0880*/  @!P0 FMUL R6, R6, 4096 ;  /* 0x4580000006068820 */ /* 0x001fca0000400000 */
[----:B------:R2:W-:Y:S02]  /*0890*/  STS [R3], R6 ;  /* 0x0000000603007388 */ /* 0x0005e40000000800 */
.L_x_36:
[----:B-12---:R-:W1:Y:S01]  /*08a0*/  LDC.64 R6, c[0x0][0x390] ;  /* 0x0000e400ff067b82 */ /* 0x006e620000000a00 */
[----:B------:R-:W-:Y:S07]  /*08b0*/  WARPSYNC.ALL ;  /* 0x0000000000007948 */ /* 0x000fee0003800000 */
[----:B------:R-:W-:Y:S08]  /*08c0*/  BAR.SYNC.DEFER_BLOCKING 0x0 ;  /* 0x0000000000007b1d */ /* 0x000ff00000010000 */
[----:B0-----:R-:W0:Y:S01]  /*08d0*/  LDC.64 R8, c[0x0][0x398] ;  /* 0x0000e600ff087b82 */ /* 0x001e220000000a00 */
[----:B-1----:R-:W-:-:S06]  /*08e0*/  IMAD.WIDE.U32 R6, R4, 0x4, R6 ;  /* 0x0000000404067825 */ /* 0x002fcc00078e0006 */
[----:B------:R-:W2:Y:S04]  /*08f0*/  LDG.E R7, desc[UR6][R6.64] ;  /* 0x0000000606077981 */ /* 0x000ea8000c1e1900 */
[----:B------:R-:W1:Y:S01]  /*0900*/  LDS R0, [R3] ;  /* 0x0000000003007984 */ /* 0x000e620000000800 */
[----:B0-----:R-:W-:-:S06]  /*0910*/  IMAD.WIDE.U32 R8, R4, 0x4, R8 ;  /* 0x0000000404087825 */ /* 0x001fcc00078e0008 */
[----:B------:R0:W2:Y:S01]  /*0920*/  LDG.E R9, desc[UR6][R8.64] ;  /* 0x0000000608097981 */ /* 0x0000a2000c1e1900 */
[----:B-1----:R-:W-:Y:S01]  /*0930*/  FMUL R0, R5, R0 ;  /* 0x0000000005007220 */ /* 0x002fe20000400000 */
[----:B------:R-:W-:Y:S02]  /*0940*/  HFMA2 R3, -RZ, RZ, 1.875, 0 ;  /* 0x3f800000ff037431 */ /* 0x000fe400000001ff */
[----:B0-----:R-:W-:Y:S02]  /*0950*/  IMAD.MOV.U32 R8, RZ, RZ, 0x3c80f082 ;  /* 0x3c80f082ff087424 */ /* 0x001fe400078e00ff */
[----:B--2---:R-:W-:-:S04]  /*0960*/  FFMA R10, R0, R7, R9 ;  /* 0x00000007000a7223 */ /* 0x004fc80000000009 */
[----:B------:R-:W-:-:S04]  /*0970*/  FMUL R5, R10, R10 ;  /* 0x0000000a0a057220 */ /* 0x000fc80000400000 */
[----:B------:R-:W-:-:S04]  /*0980*/  FMUL R5, R10, R5 ;  /* 0x000000050a057220 */ /* 0x000fc80000400000 */
[----:B------:R-:W-:-:S04]  /*0990*/  FFMA R5, R5, 0.044714998453855514526, R10 ;  /* 0x3d37271305057823 */ /* 0x000fc8000000000a */
[----:B------:R-:W-:Y:S02]  /*09a0*/  FMUL R11, R5, 0.79788458347320556641 ;  /* 0x3f4c422a050b7820 */ /* 0x000fe40000400000 */
[----:B------:R-:W0:Y:S02]  /*09b0*/  LDC.64 R4, c[0x0][0x388] ;  /* 0x0000e200ff047b82 */ /* 0x000e240000000a00 */
[----:B------:R-:W-:-:S06]  /*09c0*/  FMUL R0, |R11|, 2.8853900432586669922 ;  /* 0x4038aa3b0b007820 */ /* 0x000fcc0000400200 */
[----:B------:R-:W1:Y:S01]  /*09d0*/  MUFU.EX2 R0, R0 ;  /* 0x0000000000007308 */ /* 0x000e620000000800 */
[----:B------:R-:W-:Y:S01]  /*09e0*/  FMUL R7, R11, R11 ;  /* 0x0000000b0b077220 */ /* 0x000fe20000400000 */
[----:B-1----:R-:W-:-:S06]  /*09f0*/  FADD R6, R0, 1 ;  /* 0x3f80000000067421 */ /* 0x002fcc0000000000 */
[----:B------:R-:W1:Y:S01]  /*0a00*/  MUFU.RCP R6, R6 ;  /* 0x0000000600067308 */ /* 0x000e620000001000 */
[----:B------:R-:W-:Y:S01]  /*0a10*/  FFMA R8, R7, R8, -0.052303962409496307373 ;  /* 0xbd563cae07087423 */ /* 0x000fe20000000008 */
[----:B------:R-:W-:-:S03]  /*0a20*/  FSETP.GE.AND P1, PT, |R11|, 0.60000002384185791016, PT ;  /* 0x3f19999a0b00780b */ /* 0x000fc60003f26200 */
[----:B------:R-:W-:Y:S01]  /*0a30*/  FFMA R0, R7, R8, 0.1331529766321182251 ;  /* 0x3e08594107007423 */ /* 0x000fe20000000008 */
[----:B------:R-:W-:-:S03]  /*0a40*/  FSETP.GE.AND P0, PT, |R11|, 9.010913848876953125, PT ;  /* 0x41102cb40b00780b */ /* 0x000fc60003f06200 */
[----:B------:R-:W-:Y:S01]  /*0a50*/  FFMA R0, R7, R0, -0.33332768082618713379 ;  /* 0xbeaaa9ed07007423 */ /* 0x000fe20000000000 */
[----:B-1----:R-:W-:-:S03]  /*0a60*/  FFMA R3, R6, -2, R3 ;  /* 0xc000000006037823 */ /* 0x002fc60000000003 */
[----:B------:R-:W-:Y:S02]  /*0a70*/  FFMA R0, R7, R0, RZ ;  /* 0x0000000007007223 */ /* 0x000fe400000000ff */
[----:B------:R-:W-:-:S04]  /*0a80*/  FSEL R8, R3, 1, !P0 ;  /* 0x3f80000003087808 */ /* 0x000fc80004000000 */
[--C-:B------:R-:W-:Y:S01]  /*0a90*/  LOP3.LUT R8, R8, 0x80000000, R11.reuse, 0xb8, !PT ;  /* 0x8000000008087812 */ /* 0x100fe200078eb80b */
[----:B------:R-:W-:Y:S01]  /*0aa0*/  @!P1 FFMA R8, R11, R0, R11 ;  /* 0x000000000b089223 */ /* 0x000fe2000000000b */
[----:B------:R-:W-:-:S03]  /*0ab0*/  FMUL R10, R10, 0.5 ;  /* 0x3f0000000a0a7820 */ /* 0x000fc60000400000 */
[----:B------:R-:W-:Y:S01]  /*0ac0*/  FADD R3, R8, 1 ;  /* 0x3f80000008037421 */ /* 0x000fe20000000000 */
[----:B0-----:R-:W-:-:S04]  /*0ad0*/  IMAD.WIDE.U32 R4, R2, 0x4, R4 ;  /* 0x0000000402047825 */ /* 0x001fc800078e0004 */
[----:B------:R-:W-:-:S05]  /*0ae0*/  FMUL R3, R10, R3 ;  /* 0x000000030a037220 */ /* 0x000fca0000400000 */
[----:B------:R-:W-:Y:S01]  /*0af0*/  STG.E desc[UR6][R4.64], R3 ;  /* 0x0000000304007986 */ /* 0x000fe2000c101906 */
[----:B------:R-:W-:Y:S05]  /*0b00*/  EXIT ;  /* 0x000000000000794d */ /* 0x000fea0003800000 */
.L_x_33:
[----:B------:R-:W-:Y:S01]  /*0b10*/  MOV R15, 0x10 ;  /* 0x00000010000f7802 */ /* 0x000fe20000000f00 */
[----:B------:R-:W-:Y:S01]  /*0b20*/  IMAD.MOV.U32 R17, RZ, RZ, 0x1f ;  /* 0x0000001fff117424 */ /* 0x000fe200078e00ff */
[----:B------:R-:W-:-:S07]  /*0b30*/  MOV R14, 0xffffffff ;  /* 0xffffffff000e7802 */ /* 0x000fce0000000f00 */
[----:B01----:R-:W-:Y:S05]  /*0b40*/  WARPSYNC.COLLECTIVE R14, `(.L_x_40) ;  /* 0x000000000e087348 */ /* 0x003fea0003c00000 */
[----:B-1----:R1:W2:Y:S02]  /*0b50*/  SHFL.DOWN P1, R13, R0, R15, R17 ;  /* 0x0800000f000d7389 */ /* 0x0022a40000020011 */
[----:B012---:R-:W-:Y:S05]  /*0b60*/  ENDCOLLECTIVE ;  /* 0x000000000000791b */ /* 0x007fea0003800000 */
.L_x_40:
[----:B------:R-:W-:Y:S02]  /*0b70*/  IMAD.MOV.U32 R15, RZ, RZ, 0x8 ;  /* 0x00000008ff0f7424 */ /* 0x000fe400078e00ff */
[----:B------:R-:W-:-:S04]  /*0b80*/  IMAD.MOV.U32 R9, RZ, RZ, R13 ;  /* 0x000000ffff097224 */ /* 0x000fc800078e000d */
[----:B------:R-:W-:-:S05]  /*0b90*/  FADD R9, R9, R0 ;  /* 0x0000000009097221 */ /* 0x000fca0000000000 */
[----:B------:R-:W-:-:S07]  /*0ba0*/  MOV R0, R9 ;  /* 0x0000000900007202 */ /* 0x000fce0000000f00 */
[----:B------:R-:W-:Y:S05]  /*0bb0*/  WARPSYNC.COLLECTIVE R14, `(.L_x_41) ;  /* 0x000000000e087348 */ /* 0x000fea0003c00000 */
[----:B------:R0:W1:Y:S02]  /*0bc0*/  SHFL.DOWN P1, R13, R0, R15, R17 ;  /* 0x0800000f000d7389 */ /* 0x0000640000020011 */
[----:B01----:R-:W-:Y:S05]  /*0bd0*/  ENDCOLLECTIVE ;  /* 0x000000000000791b */ /* 0x003fea0003800000 */
.L_x_41:
[----:B------:R-:W-:Y:S01]  /*0be0*/  HFMA2 R15, -RZ, RZ, 0, 2.384185791015625e-07 ;  /* 0x00000004ff0f7431 */ /* 0x000fe200000001ff */
[----:B------:R-:W-:-:S05]  /*0bf0*/  MOV R10, R13 ;  /* 0x0000000d000a7202 */ /* 0x000fca0000000f00 */
[----:B------:R-:W-:-:S04]  /*0c00*/  FADD R10, R9, R10 ;  /* 0x0000000a090a7221 */ /* 0x000fc80000000000 */
[----:B------:R-:W-:-:S07]  /*0c10*/  IMAD.MOV.U32 R0, RZ, RZ, R10 ;  /* 0x000000ffff007224 */ /* 0x000fce00078e000a */
[----:B------:R-:W-:Y:S05]  /*0c20*/  WARPSYNC.COLLECTIVE R14, `(.L_x_42) ;  /* 0x000000000e087348 */ /* 0x000fea0003c00000 */
[----:B------:R0:W1:Y:S02]  /*0c30*/  SHFL.DOWN P1, R13, R0, R15, R17 ;  /* 0x0800000f000d7389 */ /* 0x0000640000020011 */
[----:B01----:R-:W-:Y:S05]  /*0c40*/  ENDCOLLECTIVE ;  /* 0x000000000000791b */ /* 0x003fea0003800000 */
.L_x_42:
[----:B------:R-:W-:Y:S02]  /*0c50*/  IMAD.MOV.U32 R15, RZ, RZ, 0x2 ;  /* 0x00000002ff0f7424 */ /* 0x000fe400078e00ff */
[----:B------:R-:W-:-:S04]  /*0c60*/  IMAD.MOV.U32 R11, RZ, RZ, R13 ;  /* 0x000000ffff0b7224 */ /* 0x000fc800078e000d */
[----:B------:R-:W-:-:S05]  /*0c70*/  FADD R11, R10, R11 ;  /* 0x0000000b0a0b7221 */ /* 0x000fca0000000000 */
[----:B------:R-:W-:-:S07]  /*0c80*/  MOV R0, R11 ;  /* 0x0000000b00007202 */ /* 0x000fce0000000f00 */
[----:B------:R-:W-:Y:S05]  /*0c90*/  WARPSYNC.COLLECTIVE R14, `(.L_x_43) ;  /* 0x000000000e087348 */ /* 0x000fea0003c00000 */
[----:B------:R0:W1:Y:S02]  /*0ca0*/  SHFL.DOWN P1, R13, R0, R15, R17 ;  /* 0x0800000f000d7389 */ /* 0x0000640000020011 */
[----:B01----:R-:W-:Y:S05]  /*0cb0*/  ENDCOLLECTIVE ;  /* 0x000000000000791b */ /* 0x003fea0003800000 */
.L_x_43:
[----:B------:R-:W-:Y:S01]  /*0cc0*/  IMAD.MOV.U32 R15, RZ, RZ, 0x1 ;  /* 0x00000001ff0f7424 */ /* 0x000fe200078e00ff */
[----:B------:R-:W-:-:S05]  /*0cd0*/  MOV R12, R13 ;  /* 0x0000000d000c7202 */ /* 0x000fca0000000f00 */
[----:B------:R-:W-:-:S05]  /*0ce0*/  FADD R12, R11, R12 ;  /* 0x0000000c0b0c7221 */ /* 0x000fca0000000000 */
[----:B------:R-:W-:-:S07]  /*0cf0*/  MOV R0, R12 ;  /* 0x0000000c00007202 */ /* 0x000fce0000000f00 */
[----:B------:R-:W-:Y:S05]  /*0d00*/  WARPSYNC.COLLECTIVE R14, `(.L_x_44) ;  /* 0x000000000e087348 */ /* 0x000fea0003c00000 */
[----:B------:R0:W1:Y:S02]  /*0d10*/  SHFL.DOWN P1, R13, R0, R15, R17 ;  /* 0x0800000f000d7389 */ /* 0x0000640000020011 */
[----:B01----:R-:W-:Y:S05]  /*0d20*/  ENDCOLLECTIVE ;  /* 0x000000000000791b */ /* 0x003fea0003800000 */
.L_x_44:
[----:B------:R-:W-:Y:S05]  /*0d30*/  BRA `(.L_x_45) ;  /* 0xfffffff400887947 */ /* 0x000fea000383ffff */
.L_x_37:
[----:B------:R-:W-:Y:S01]  /*0d40*/  MOV R15, 0x10 ;  /* 0x00000010000f7802 */ /* 0x000fe20000000f00 */
[----:B-1----:R-:W-:Y:S01]  /*0d50*/  IMAD.MOV.U32 R14, RZ, RZ, -0x1 ;  /* 0xffffffffff0e7424 */ /* 0x002fe200078e00ff */
[----:B------:R-:W-:-:S07]  /*0d60*/  MOV R17, 0x1f ;  /* 0x0000001f00117802 */ /* 0x000fce0000000f00 */
[----:B0-23--:R-:W-:Y:S05]  /*0d70*/  WARPSYNC.COLLECTIVE R14, `(.L_x_46) ;  /* 0x000000000e087348 */ /* 0x00dfea0003c00000 */
[----:B---3--:R1:W3:Y:S02]  /*0d80*/  SHFL.DOWN P1, R13, R0, R15, R17 ;  /* 0x0800000f000d7389 */ /* 0x0082e40000020011 */
[----:B0123--:R-:W-:Y:S05]  /*0d90*/  ENDCOLLECTIVE ;  /* 0x000000000000791b */ /* 0x00ffea0003800000 */
.L_x_46:
[----:B------:R-:W-:Y:S01]  /*0da0*/  IMAD.MOV.U32 R15, RZ, RZ, 0x8 ;  /* 0x00000008ff0f7424 */ /* 0x000fe200078e00ff */
[----:B------:R-:W-:-:S05]  /*0db0*/  MOV R7, R13 ;  /* 0x0000000d00077202 */ /* 0x000fca0000000f00 */
[----:B------:R-:W-:-:S05]  /*0dc0*/  FADD R7, R7, R0 ;  /* 0x0000000007077221 */ /* 0x000fca0000000000 */
[----:B------:R-:W-:-:S07]  /*0dd0*/  MOV R0, R7 ;  /* 0x0000000700007202 */ /* 0x000fce0000000f00 */
[----:B------:R-:W-:Y:S05]  /*0de0*/  WARPSYNC.COLLECTIVE R14, `(.L_x_47) ;  /* 0x000000000e087348 */ /* 0x000fea0003c00000 */
[----:B------:R0:W1:Y:S02]  /*0df0*/  SHFL.DOWN P1, R13, R0, R15, R17 ;  /* 0x0800000f000d7389 */ /* 0x0000640000020011 */
[----:B01----:R-:W-:Y:S05]  /*0e00*/  ENDCOLLECTIVE ;  /* 0x000000000000791b */ /* 0x003fea0003800000 */
.L_x_47:
[----:B------:R-:W-:Y:S01]  /*0e10*/  IMAD.MOV.U32 R15, RZ, RZ, 0x4 ;  /* 0x00000004ff0f7424 */ /* 0x000fe200078e00ff */
[----:B------:R-:W-:-:S05]  /*0e20*/  MOV R6, R13 ;  /* 0x0000000d00067202 */ /* 0x000fca0000000f00 */
[----:B------:R-:W-:-:S05]  /*0e30*/  FADD R6, R7, R6 ;  /* 0x0000000607067221 */ /* 0x000fca0000000000 */
[----:B------:R-:W-:-:S07]  /*0e40*/  MOV R0, R6 ;  /* 0x0000000600007202 */ /* 0x000fce0000000f00 */
[----:B------:R-:W-:Y:S05]  /*0e50*/  WARPSYNC.COLLECTIVE R14, `(.L_x_48) ;  /* 0x000000000e087348 */ /* 0x000fea0003c00000 */
[----:B------:R0:W1:Y:S02]  /*0e60*/  SHFL.DOWN P1, R13, R0, R15, R17 ;  /* 0x0800000f000d7389 */ /* 0x0000640000020011 */
[----:B01----:R-:W-:Y:S05]  /*0e70*/  ENDCOLLECTIVE ;  /* 0x000000000000791b */ /* 0x003fea0003800000 */
.L_x_48:
[----:B------:R-:W-:Y:S01]  /*0e80*/  IMAD.MOV.U32 R15, RZ, RZ, 0x2 ;  /* 0x00000002ff0f7424 */ /* 0x000fe200078e00ff */
[----:B------:R-:W-:-:S05]  /*0e90*/  MOV R9, R13 ;  /* 0x0000000d00097202 */ /* 0x000fca0000000f00 */
[----:B------:R-:W-:-:S05]  /*0ea0*/  FADD R9, R6, R9 ;  /* 0x0000000906097221 */ /* 0x000fca0000000000 */
[----:B------:R-:W-:-:S07]  /*0eb0*/  MOV R0, R9 ;  /* 0x0000000900007202 */ /* 0x000fce0000000f00 */
[----:B------:R-:W-:Y:S05]  /*0ec0*/  WARPSYNC.COLLECTIVE R14, `(.L_x_49) ;  /* 0x000000000e087348 */ /* 0x000fea0003c00000 */
[----:B------:R0:W1:Y:S02]  /*0ed0*/  SHFL.DOWN P1, R13, R0, R15, R17 ;  /* 0x0800000f000d7389 */ /* 0x0000640000020011 */
[----:B01----:R-:W-:Y:S05]  /*0ee0*/  ENDCOLLECTIVE ;  /* 0x000000000000791b */ /* 0x003fea0003800000 */
.L_x_49:
[----:B------:R-:W-:Y:S01]  /*0ef0*/  IMAD.MOV.U32 R15, RZ, RZ, 0x1 ;  /* 0x00000001ff0f7424 */ /* 0x000fe200078e00ff */
[----:B------:R-:W-:-:S05]  /*0f00*/  MOV R8, R13 ;  /* 0x0000000d00087202 */ /* 0x000fca0000000f00 */
[----:B------:R-:W-:-:S05]  /*0f10*/  FADD R8, R9, R8 ;  /* 0x0000000809087221 */ /* 0x000fca0000000000 */
[----:B------:R-:W-:-:S07]  /*0f20*/  MOV R0, R8 ;  /* 0x0000000800007202 */ /* 0x000fce0000000f00 */
[----:B------:R-:W-:Y:S05]  /*0f30*/  WARPSYNC.COLLECTIVE R14, `(.L_x_50) ;  /* 0x000000000e087348 */ /* 0x000fea0003c00000 */
[----:B------:R0:W1:Y:S02]  /*0f40*/  SHFL.DOWN P1, R13, R0, R15, R17 ;  /* 0x0800000f000d7389 */ /* 0x0000640000020011 */
[----:B01----:R-:W-:Y:S05]  /*0f50*/  ENDCOLLECTIVE ;  /* 0x000000000000791b */ /* 0x003fea0003800000 */
.L_x_50:
[----:B------:R-:W-:Y:S01]  /*0f60*/  MOV R11, R13 ;  /* 0x0000000d000b7202 */ /* 0x000fe20000000f00 */
[----:B------:R-:W-:Y:S06]  /*0f70*/  BRA `(.L_x_51) ;  /* 0xfffffff400d47947 */ /* 0x000fec000383ffff */
        .weak           $__internal_1_$__cuda_sm3x_div_rn_noftz_f32_slowpath
        .type           $__internal_1_$__cuda_sm3x_div_rn_noftz_f32_slowpath,@function
        .size           $__internal_1_$__cuda_sm3x_div_rn_noftz_f32_slowpath,(.L_x_65 - $__internal_1_$__cuda_sm3x_div_rn_noftz_f32_slowpath)
$__internal_1_$__cuda_sm3x_div_rn_noftz_f32_slowpath:
        /* <DEDUP_REMOVED lines=34> */
.L_x_53:
[----:B------:R-:W-:Y:S01]  /*11a0*/  LEA R12, R11, 0xc0800000, 0x17 ;  /* 0xc08000000b0c7811 */ /* 0x000fe200078eb8ff */
[----:B------:R-:W-:Y:S03]  /*11b0*/  BSSY.RECONVERGENT B2, `(.L_x_58) ;  /* 0x0000036000027945 */ /* 0x000fe60003800200 */
[----:B------:R-:W-:Y:S01]  /*11c0*/  IADD3 R12, PT, PT, -R12, R3, RZ ;  /* 0x000000030c0c7210 */ /* 0x000fe20007ffe1ff */
[----:B------:R-:W-:-:S03]  /*11d0*/  VIADD R3, R14, 0xffffff81 ;  /* 0xffffff810e037836 */ /* 0x000fc60000000000 */
[----:B------:R0:W1:Y:S01]  /*11e0*/  MUFU.RCP R13, R12 ;  /* 0x0000000c000d7308 */ /* 0x0000620000001000 */
[----:B------:R-:W-:Y:S01]  /*11f0*/  FADD.FTZ R15, -R12, -RZ ;  /* 0x800000ff0c0f7221 */ /* 0x000fe20000010100 */
[C---:B------:R-:W-:Y:S01]  /*1200*/  IMAD R0, R3.reuse, -0x800000, R0 ;  /* 0xff80000003007824 */ /* 0x040fe200078e0200 */
[----:B0-----:R-:W-:-:S04]  /*1210*/  IADD3 R12, PT, PT, R3, 0x7f, -R11 ;  /* 0x0000007f030c7810 */ /* 0x001fc80007ffe80b */
[----:B------:R-:W-:Y:S01]  /*1220*/  IADD3 R12, PT, PT, R12, R9, RZ ;  /* 0x000000090c0c7210 */ /* 0x000fe20007ffe0ff */
[----:B-1----:R-:W-:-:S04]  /*1230*/  FFMA R14, R13, R15, 1 ;  /* 0x3f8000000d0e7423 */ /* 0x002fc8000000000f */
        /* <DEDUP_REMOVED lines=19> */
[CCC-:B------:R-:W-:Y:S01]  /*1370*/  FFMA.RZ R3, R16.reuse, R14.reuse, R13.reuse ;  /* 0x0000000e10037223 */ /* 0x1c0fe2000000c00d */
[CCC-:B------:R-:W-:Y:S01]  /*1380*/  FFMA.RM R12, R16.reuse, R14.reuse, R13.reuse ;  /* 0x0000000e100c7223 */ /* 0x1c0fe2000000400d */
[C---:B------:R-:W-:Y:S02]  /*1390*/  ISETP.NE.AND P2, PT, R11.reuse, RZ, PT ;  /* 0x000000ff0b00720c */ /* 0x040fe40003f45270 */
[----:B------:R-:W-:Y:S02]  /*13a0*/  ISETP.NE.AND P1, PT, R11, RZ, PT ;  /* 0x000000ff0b00720c */ /* 0x000fe40003f25270 */
[----:B------:R-:W-:Y:S01]  /*13b0*/  LOP3.LUT R9, R3, 0x7fffff, RZ, 0xc0, !PT ;  /* 0x007fffff03097812 */ /* 0x000fe200078ec0ff */
[----:B------:R-:W-:Y:S01]  /*13c0*/  FFMA.RP R3, R16, R14, R13 ;  /* 0x0000000e10037223 */ /* 0x000fe2000000800d */
[----:B------:R-:W-:Y:S02]  /*13d0*/  IADD3 R14, PT, PT, R11, 0x20, RZ ;  /* 0x000000200b0e7810 */ /* 0x000fe40007ffe0ff */
[----:B------:R-:W-:-:S02]  /*13e0*/  LOP3.LUT R9, R9, 0x800000, RZ, 0xfc, !PT ;  /* 0x0080000009097812 */ /* 0x000fc400078efcff */
[----:B------:R-:W-:Y:S02]  /*13f0*/  IADD3 R11, PT, PT, -R11, RZ, RZ ;  /* 0x000000ff0b0b7210 */ /* 0x000fe40007ffe1ff */
[----:B------:R-:W-:Y:S02]  /*1400*/  SHF.L.U32 R14, R9, R14, RZ ;  /* 0x0000000e090e7219 */ /* 0x000fe400000006ff */
[----:B------:R-:W-:Y:S02]  /*1410*/  FSETP.NEU.FTZ.AND P0, PT, R3, R12, PT ;  /* 0x0000000c0300720b */ /* 0x000fe40003f1d000 */
[----:B------:R-:W-:Y:S02]  /*1420*/  SEL R12, R11, RZ, P2 ;  /* 0x000000ff0b0c7207 */ /* 0x000fe40001000000 */
[----:B------:R-:W-:Y:S02]  /*1430*/  ISETP.NE.AND P1, PT, R14, RZ, P1 ;  /* 0x000000ff0e00720c */ /* 0x000fe40000f25270 */
[----:B------:R-:W-:-:S02]  /*1440*/  SHF.R.U32.HI R12, RZ, R12, R9 ;  /* 0x0000000cff0c7219 */ /* 0x000fc40000011609 */
[----:B------:R-:W-:Y:S02]  /*1450*/  PLOP3.LUT P0, PT, P0, P1, PT, 0xf8, 0x8f ;  /* 0x00000000008f781c */ /* 0x000fe40000703f70 */
[----:B------:R-:W-:Y:S02]  /*1460*/  SHF.R.U32.HI R14, RZ, 0x1, R12 ;  /* 0x00000001ff0e7819 */ /* 0x000fe4000001160c */
[----:B------:R-:W-:-:S04]  /*1470*/  SEL R3, RZ, 0x1, !P0 ;  /* 0x00000001ff037807 */ /* 0x000fc80004000000 */
[----:B------:R-:W-:-:S04]  /*1480*/  LOP3.LUT R3, R3, 0x1, R14, 0xf8, !PT ;  /* 0x0000000103037812 */ /* 0x000fc800078ef80e */
[----:B------:R-:W-:-:S05]  /*1490*/  LOP3.LUT R3, R3, R12, RZ, 0xc0, !PT ;  /* 0x0000000c03037212 */ /* 0x000fca00078ec0ff */
[----:B------:R-:W-:-:S05]  /*14a0*/  IMAD.IADD R3, R14, 0x1, R3 ;  /* 0x000000010e037824 */ /* 0x000fca00078e0203 */
[----:B------:R-:W-:Y:S01]  /*14b0*/  LOP3.LUT R0, R3, R0, RZ, 0xfc, !PT ;  /* 0x0000000003007212 */ /* 0x000fe200078efcff */
[----:B------:R-:W-:Y:S06]  /*14c0*/  BRA `(.L_x_61) ;  /* 0x0000000000107947 */ /* 0x000fec0003800000 */
.L_x_60:
[----:B------:R-:W-:-:S04]  /*14d0*/  LOP3.LUT R0, R0, 0x80000000, RZ, 0xc0, !PT ;  /* 0x8000000000007812 */ /* 0x000fc800078ec0ff */
[----:B------:R-:W-:Y:S01]  /*14e0*/  LOP3.LUT R0, R0, 0x7f800000, RZ, 0xfc, !PT ;  /* 0x7f80000000007812 */ /* 0x000fe200078efcff */
[----:B------:R-:W-:Y:S06]  /*14f0*/  BRA `(.L_x_61) ;  /* 0x0000000000047947 */ /* 0x000fec0003800000 */
.L_x_59:
[----:B------:R-:W-:-:S07]  /*1500*/  LEA R0, R12, R0, 0x17 ;  /* 0x000000000c007211 */ /* 0x000fce00078eb8ff */
.L_x_61:
[----:B------:R-:W-:Y:S05]  /*1510*/  BSYNC.RECONVERGENT B2 ;  /* 0x0000000000027941 */ /* 0x000fea0003800200 */
.L_x_58:
[----:B------:R-:W-:Y:S05]  /*1520*/  BRA `(.L_x_62) ;  /* 0x0000000000207947 */ /* 0x000fea0003800000 */
.L_x_57:
[----:B------:R-:W-:-:S04]  /*1530*/  LOP3.LUT R0, R3, 0x80000000, R0, 0x48, !PT ;  /* 0x8000000003007812 */ /* 0x000fc800078e4800 */
[----:B------:R-:W-:Y:S01]  /*1540*/  LOP3.LUT R0, R0, 0x7f800000, RZ, 0xfc, !PT ;  /* 0x7f80000000007812 */ /* 0x000fe200078efcff */
[----:B------:R-:W-:Y:S06]  /*1550*/  BRA `(.L_x_62) ;  /* 0x0000000000147947 */ /* 0x000fec0003800000 */
.L_x_56:
[----:B------:R-:W-:Y:S01]  /*1560*/  LOP3.LUT R0, R3, 0x80000000, R0, 0x48, !PT ;  /* 0x8000000003007812 */ /* 0x000fe200078e4800 */
[----:B------:R-:W-:Y:S06]  /*1570*/  BRA `(.L_x_62) ;  /* 0x00000000000c7947 */ /* 0x000fec0003800000 */
.L_x_55:
[----:B------:R-:W0:Y:S01]  /*1580*/  MUFU.RSQ R0, -QNAN ;  /* 0xffc0000000007908 */ /* 0x000e220000001400 */
[----:B------:R-:W-:Y:S05]  /*1590*/  BRA `(.L_x_62) ;  /* 0x0000000000047947 */ /* 0x000fea0003800000 */
.L_x_54:
[----:B------:R-:W-:-:S07]  /*15a0*/  FADD.FTZ R0, R0, R3 ;  /* 0x0000000300007221 */ /* 0x000fce0000010000 */
.L_x_62:
[----:B------:R-:W-:Y:S05]  /*15b0*/  BSYNC.RECONVERGENT B1 ;  /* 0x0000000000017941 */ /* 0x000fea0003800200 */
.L_x_52:
[----:B------:R-:W-:-:S04]  /*15c0*/  HFMA2 R11, -RZ, RZ, 0, 0 ;  /* 0x00000000ff0b7431 */ /* 0x000fc800000001ff */
[----:B0-----:R-:W-:Y:S05]  /*15d0*/  RET.REL.NODEC R10 `(_Z27layernorm_gelu_fused_kernelPKfPfS0_S0_iiif) ;  /* 0xffffffe80a887950 */ /* 0x001fea0003c3ffff */
.L_x_63:
        /* <DEDUP_REMOVED lines=10> */
.L_x_65:


//--------------------- .nv.shared._Z37layernorm_gelu_fused_optimized_kernelPKfPfS0_S0_iiif --------------------------
	.section	.nv.shared._Z37layernorm_gelu_fused_optimized_kernelPKfPfS0_S0_iiif,"aw",@nobits
	.sectionflags	@""
	.align	4
.nv.shared._Z37layernorm_gelu_fused_optimized_kernelPKfPfS0_S0_iiif:
	.zero		3112


//--------------------- .nv.shared.reserved.0     --------------------------
	.section	.nv.shared.reserved.0,"aw",@nobits
	.weak		__nv_reservedSMEM_offset_0_alias
	.size		__nv_reservedSMEM_offset_0_alias, 0, 64
	.other		__nv_reservedSMEM_offset_0_alias,@"STO_CUDA_RESERVED_SHARED STV_DEFAULT"
__nv_reservedSMEM_offset_0_alias:
	.zero		0
	.zero		64


//--------------------- .nv.shared._Z27layernorm_gelu_fused_kernelPKfPfS0_S0_iiif --------------------------
	.section	.nv.shared._Z27layernorm_gelu_fused_kernelPKfPfS0_S0_iiif,"aw",@nobits
	.sectionflags	@""
	.align	4
.nv.shared._Z27layernorm_gelu_fused_kernelPKfPfS0_S0_iiif:
	.zero		1056


//--------------------- .nv.constant0._Z37layernorm_gelu_fused_optimized_kernelPKfPfS0_S0_iiif --------------------------
	.section	.nv.constant0._Z37layernorm_gelu_fused_optimized_kernelPKfPfS0_S0_iiif,"a",@progbits
	.sectionflags	@""
	.align	4
.nv.constant0._Z37layernorm_gelu_fused_optimized_kernelPKfPfS0_S0_iiif:
	.zero		944


//--------------------- .nv.constant0._Z27layernorm_gelu_fused_kernelPKfPfS0_S0_iiif --------------------------
	.section	.nv.constant0._Z27layernorm_gelu_fused_kernelPKfPfS0_S0_iiif,"a",@progbits
	.sectionflags	@""
	.align	4
.nv.constant0._Z27layernorm_gelu_fused_kernelPKfPfS0_S0_iiif:
	.zero		944


//--------------------- SYMBOLS --------------------------

	.type		.nv.reservedSmem.offset0,@object
	.size		.nv.reservedSmem.offset0,0x4
	.type		.nv.reservedSmem.cap,@object
	.size		.nv.reservedSmem.cap,0x4
